	.target	sm_100a

	.elftype	@"ET_EXEC"


//--------------------- .note.nv.tkinfo           --------------------------
	.section	.note.nv.tkinfo,"",@"SHT_NOTE"
	.sectionflags	@"SHF_NOTE_NV_TKINFO"
	.tkinfo
        /*0018*/ 	.word	0x00000002
        /*0030*/ 	.string	""
        /*0030*/ 	.string	"ptxas"
        /*0030*/ 	.string	"Cuda compilation tools, release 13.0, V13.0.88"
        /*0030*/ 	.string	"Build cuda_13.0.r13.0/compiler.36424714_0"
        /*0030*/ 	.string	"-arch sm_100a -m 64 "



//--------------------- .note.nv.cuinfo           --------------------------
	.section	.note.nv.cuinfo,"",@"SHT_NOTE"
	.sectionflags	@"SHF_NOTE_NV_CUINFO"
        /*0018*/ 	.short	0x0002
        /*001a*/ 	.short	0x0064
        /*001c*/ 	.short	0x0082
	.zero		2


//--------------------- .nv.info                  --------------------------
	.section	.nv.info,"",@"SHT_CUDA_INFO"
	.align	4


	//----- nvinfo : EIATTR_REGCOUNT
	.align		4
        /*0000*/ 	.byte	0x04, 0x2f
        /*0002*/ 	.short	(.L_19 - .L_18)
	.align		4
.L_18:
        /*0004*/ 	.word	index@(_ZN7cutlass13device_kernelINS_4gemm6kernel13GemmUniversalIN4cute5tupleIJiiiiEEENS1_10collective13CollectiveMmaINS1_35MainloopSm100TmaUmmaWarpSpecializedILi17ELi2ELi4ENS5_IJNS4_1CILi2EEENSA_ILi1EEESC_EEEEENS5_IJNSA_ILi128EEENSA_ILi64EEESG_EEENS_6half_tENS5_IJlSC_lEEESI_SJ_NS4_8TiledMMAINS4_8MMA_AtomIJNS4_26SM100_MMA_F16BF16_2x1SM_SSISI_SI_fLi128ELi64ELNS4_4UMMA5MajorE0ELSO_0ELNSN_7ScaleInE0ELSP_0EEEEEENS4_6LayoutINS5_IJSC_SC_SC_EEENS5_IJNSA_ILi0EEESU_SU_EEEEENS5_IJNS4_10UnderscoreESX_SX_EEEEENS4_18SM100_TMA_2SM_LOADENS4_14ComposedLayoutINS4_7SwizzleILi3ELi4ELi3EEENS4_18smem_ptr_flag_bitsILi16EEENSS_INS5_IJNSA_ILi8EEESG_EEENS5_IJSG_SC_EEEEEEEvNS4_8identityES10_S1A_vS1B_EENS_8epilogue10collective18CollectiveEpilogueINS1D_23Sm100TmaWarpSpecializedILi3ELi2ELi16ELb1ELb0EEEJNS5_IJSG_SG_SG_EEENS5_IJNSS_ISG_SC_EENSS_INS5_IJNSA_ILi16EEESB_EEENS5_IJSC_NSA_ILi32EEEEEEEEEEESI_SJ_SI_SJ_NS1D_6fusion15FusionCallbacksIS1H_NS1Q_17LinearCombinationISI_fSI_fLNS_15FloatRoundStyleE2EEES1I_S1P_JEEENS4_5SM1004TMEM4LOAD26SM100_TMEM_LOAD_32dp32b16xENS4_13SM90_TMA_LOADENS11_INS12_ILi1ELi4ELi3EEES15_NSS_INS5_IJS16_S1K_EEENS5_IJS1K_SC_EEEEEEENS4_39AutoVectorizingCopyWithAssumedAlignmentILi128EEENS4_14SM90_TMA_STOREES25_S27_S27_EEEvvEEEEvNT_6ParamsE)
        /*0008*/ 	.word	0x00000059


	//----- nvinfo : EIATTR_FRAME_SIZE
	.align		4
.L_19:
        /*000c*/ 	.byte	0x04, 0x11
        /*000e*/ 	.short	(.L_21 - .L_20)
	.align		4
.L_20:
        /*0010*/ 	.word	index@($__internal_2_$__cuda_sm10x_tcgen05_guardrail_trap_unallocated_columns_being_dealloced)
        /*0014*/ 	.word	0x00000000


	//----- nvinfo : EIATTR_FRAME_SIZE
	.align		4
.L_21:
        /*0018*/ 	.byte	0x04, 0x11
        /*001a*/ 	.short	(.L_23 - .L_22)
	.align		4
.L_22:
        /*001c*/ 	.word	index@($__internal_1_$__cuda_sm10x_tcgen05_guardrail_trap_phase_invalid_during_alloc)
        /*0020*/ 	.word	0x00000000


	//----- nvinfo : EIATTR_FRAME_SIZE
	.align		4
.L_23:
        /*0024*/ 	.byte	0x04, 0x11
        /*0026*/ 	.short	(.L_25 - .L_24)
	.align		4
.L_24:
        /*0028*/ 	.word	index@($__internal_0_$__cuda_sm10x_tcgen05_guardrail_trap_col_being_dealloced_not_returned_by_alloc)
        /*002c*/ 	.word	0x00000000


	//----- nvinfo : EIATTR_FRAME_SIZE
	.align		4
.L_25:
        /*0030*/ 	.byte	0x04, 0x11
        /*0032*/ 	.short	(.L_27 - .L_26)
	.align		4
.L_26:
        /*0034*/ 	.word	index@(_ZN7cutlass13device_kernelINS_4gemm6kernel13GemmUniversalIN4cute5tupleIJiiiiEEENS1_10collective13CollectiveMmaINS1_35MainloopSm100TmaUmmaWarpSpecializedILi17ELi2ELi4ENS5_IJNS4_1CILi2EEENSA_ILi1EEESC_EEEEENS5_IJNSA_ILi128EEENSA_ILi64EEESG_EEENS_6half_tENS5_IJlSC_lEEESI_SJ_NS4_8TiledMMAINS4_8MMA_AtomIJNS4_26SM100_MMA_F16BF16_2x1SM_SSISI_SI_fLi128ELi64ELNS4_4UMMA5MajorE0ELSO_0ELNSN_7ScaleInE0ELSP_0EEEEEENS4_6LayoutINS5_IJSC_SC_SC_EEENS5_IJNSA_ILi0EEESU_SU_EEEEENS5_IJNS4_10UnderscoreESX_SX_EEEEENS4_18SM100_TMA_2SM_LOADENS4_14ComposedLayoutINS4_7SwizzleILi3ELi4ELi3EEENS4_18smem_ptr_flag_bitsILi16EEENSS_INS5_IJNSA_ILi8EEESG_EEENS5_IJSG_SC_EEEEEEEvNS4_8identityES10_S1A_vS1B_EENS_8epilogue10collective18CollectiveEpilogueINS1D_23Sm100TmaWarpSpecializedILi3ELi2ELi16ELb1ELb0EEEJNS5_IJSG_SG_SG_EEENS5_IJNSS_ISG_SC_EENSS_INS5_IJNSA_ILi16EEESB_EEENS5_IJSC_NSA_ILi32EEEEEEEEEEESI_SJ_SI_SJ_NS1D_6fusion15FusionCallbacksIS1H_NS1Q_17LinearCombinationISI_fSI_fLNS_15FloatRoundStyleE2EEES1I_S1P_JEEENS4_5SM1004TMEM4LOAD26SM100_TMEM_LOAD_32dp32b16xENS4_13SM90_TMA_LOADENS11_INS12_ILi1ELi4ELi3EEES15_NSS_INS5_IJS16_S1K_EEENS5_IJS1K_SC_EEEEEEENS4_39AutoVectorizingCopyWithAssumedAlignmentILi128EEENS4_14SM90_TMA_STOREES25_S27_S27_EEEvvEEEEvNT_6ParamsE)
        /*0038*/ 	.word	0x00000000


	//----- nvinfo : EIATTR_MIN_STACK_SIZE
	.align		4
.L_27:
        /*003c*/ 	.byte	0x04, 0x12
        /*003e*/ 	.short	(.L_29 - .L_28)
	.align		4
.L_28:
        /*0040*/ 	.word	index@(_ZN7cutlass13device_kernelINS_4gemm6kernel13GemmUniversalIN4cute5tupleIJiiiiEEENS1_10collective13CollectiveMmaINS1_35MainloopSm100TmaUmmaWarpSpecializedILi17ELi2ELi4ENS5_IJNS4_1CILi2EEENSA_ILi1EEESC_EEEEENS5_IJNSA_ILi128EEENSA_ILi64EEESG_EEENS_6half_tENS5_IJlSC_lEEESI_SJ_NS4_8TiledMMAINS4_8MMA_AtomIJNS4_26SM100_MMA_F16BF16_2x1SM_SSISI_SI_fLi128ELi64ELNS4_4UMMA5MajorE0ELSO_0ELNSN_7ScaleInE0ELSP_0EEEEEENS4_6LayoutINS5_IJSC_SC_SC_EEENS5_IJNSA_ILi0EEESU_SU_EEEEENS5_IJNS4_10UnderscoreESX_SX_EEEEENS4_18SM100_TMA_2SM_LOADENS4_14ComposedLayoutINS4_7SwizzleILi3ELi4ELi3EEENS4_18smem_ptr_flag_bitsILi16EEENSS_INS5_IJNSA_ILi8EEESG_EEENS5_IJSG_SC_EEEEEEEvNS4_8identityES10_S1A_vS1B_EENS_8epilogue10collective18CollectiveEpilogueINS1D_23Sm100TmaWarpSpecializedILi3ELi2ELi16ELb1ELb0EEEJNS5_IJSG_SG_SG_EEENS5_IJNSS_ISG_SC_EENSS_INS5_IJNSA_ILi16EEESB_EEENS5_IJSC_NSA_ILi32EEEEEEEEEEESI_SJ_SI_SJ_NS1D_6fusion15FusionCallbacksIS1H_NS1Q_17LinearCombinationISI_fSI_fLNS_15FloatRoundStyleE2EEES1I_S1P_JEEENS4_5SM1004TMEM4LOAD26SM100_TMEM_LOAD_32dp32b16xENS4_13SM90_TMA_LOADENS11_INS12_ILi1ELi4ELi3EEES15_NSS_INS5_IJS16_S1K_EEENS5_IJS1K_SC_EEEEEEENS4_39AutoVectorizingCopyWithAssumedAlignmentILi128EEENS4_14SM90_TMA_STOREES25_S27_S27_EEEvvEEEEvNT_6ParamsE)
        /*0044*/ 	.word	0x00000000
.L_29:


//--------------------- .nv.compat                --------------------------
	.section	.nv.compat,"",@"SHT_CUDA_COMPAT_INFO"
	.align	4
        /*0000*/ 	.byte	0x02, 0x09, 0x01, 0x00, 0x02, 0x02, 0x02, 0x00, 0x02, 0x05, 0x05, 0x00, 0x03, 0x07, 0x01, 0x01
        /*0010*/ 	.byte	0x02, 0x03, 0x01, 0x00, 0x02, 0x06, 0x01, 0x00, 0x04, 0x0b, 0x08, 0x00, 0x09, 0x00, 0x00, 0x00
        /*0020*/ 	.byte	0x00, 0x00, 0x00, 0x00


//--------------------- .nv.info._ZN7cutlass13device_kernelINS_4gemm6kernel13GemmUniversalIN4cute5tupleIJiiiiEEENS1_10collective13CollectiveMmaINS1_35MainloopSm100TmaUmmaWarpSpecializedILi17ELi2ELi4ENS5_IJNS4_1CILi2EEENSA_ILi1EEESC_EEEEENS5_IJNSA_ILi128EEENSA_ILi64EEESG_EEENS_6half_tENS5_IJlSC_lEEESI_SJ_NS4_8TiledMMAINS4_8MMA_AtomIJNS4_26SM100_MMA_F16BF16_2x1SM_SSISI_SI_fLi128ELi64ELNS4_4UMMA5MajorE0ELSO_0ELNSN_7ScaleInE0ELSP_0EEEEEENS4_6LayoutINS5_IJSC_SC_SC_EEENS5_IJNSA_ILi0EEESU_SU_EEEEENS5_IJNS4_10UnderscoreESX_SX_EEEEENS4_18SM100_TMA_2SM_LOADENS4_14ComposedLayoutINS4_7SwizzleILi3ELi4ELi3EEENS4_18smem_ptr_flag_bitsILi16EEENSS_INS5_IJNSA_ILi8EEESG_EEENS5_IJSG_SC_EEEEEEEvNS4_8identityES10_S1A_vS1B_EENS_8epilogue10collective18CollectiveEpilogueINS1D_23Sm100TmaWarpSpecializedILi3ELi2ELi16ELb1ELb0EEEJNS5_IJSG_SG_SG_EEENS5_IJNSS_ISG_SC_EENSS_INS5_IJNSA_ILi16EEESB_EEENS5_IJSC_NSA_ILi32EEEEEEEEEEESI_SJ_SI_SJ_NS1D_6fusion15FusionCallbacksIS1H_NS1Q_17LinearCombinationISI_fSI_fLNS_15FloatRoundStyleE2EEES1I_S1P_JEEENS4_5SM1004TMEM4LOAD26SM100_TMEM_LOAD_32dp32b16xENS4_13SM90_TMA_LOADENS11_INS12_ILi1ELi4ELi3EEES15_NSS_INS5_IJS16_S1K_EEENS5_IJS1K_SC_EEEEEEENS4_39AutoVectorizingCopyWithAssumedAlignmentILi128EEENS4_14SM90_TMA_STOREES25_S27_S27_EEEvvEEEEvNT_6ParamsE --------------------------
	.section	.nv.info._ZN7cutlass13device_kernelINS_4gemm6kernel13GemmUniversalIN4cute5tupleIJiiiiEEENS1_10collective13CollectiveMmaINS1_35MainloopSm100TmaUmmaWarpSpecializedILi17ELi2ELi4ENS5_IJNS4_1CILi2EEENSA_ILi1EEESC_EEEEENS5_IJNSA_ILi128EEENSA_ILi64EEESG_EEENS_6half_tENS5_IJlSC_lEEESI_SJ_NS4_8TiledMMAINS4_8MMA_AtomIJNS4_26SM100_MMA_F16BF16_2x1SM_SSISI_SI_fLi128ELi64ELNS4_4UMMA5MajorE0ELSO_0ELNSN_7ScaleInE0ELSP_0EEEEEENS4_6LayoutINS5_IJSC_SC_SC_EEENS5_IJNSA_ILi0EEESU_SU_EEEEENS5_IJNS4_10UnderscoreESX_SX_EEEEENS4_18SM100_TMA_2SM_LOADENS4_14ComposedLayoutINS4_7SwizzleILi3ELi4ELi3EEENS4_18smem_ptr_flag_bitsILi16EEENSS_INS5_IJNSA_ILi8EEESG_EEENS5_IJSG_SC_EEEEEEEvNS4_8identityES10_S1A_vS1B_EENS_8epilogue10collective18CollectiveEpilogueINS1D_23Sm100TmaWarpSpecializedILi3ELi2ELi16ELb1ELb0EEEJNS5_IJSG_SG_SG_EEENS5_IJNSS_ISG_SC_EENSS_INS5_IJNSA_ILi16EEESB_EEENS5_IJSC_NSA_ILi32EEEEEEEEEEESI_SJ_SI_SJ_NS1D_6fusion15FusionCallbacksIS1H_NS1Q_17LinearCombinationISI_fSI_fLNS_15FloatRoundStyleE2EEES1I_S1P_JEEENS4_5SM1004TMEM4LOAD26SM100_TMEM_LOAD_32dp32b16xENS4_13SM90_TMA_LOADENS11_INS12_ILi1ELi4ELi3EEES15_NSS_INS5_IJS16_S1K_EEENS5_IJS1K_SC_EEEEEEENS4_39AutoVectorizingCopyWithAssumedAlignmentILi128EEENS4_14SM90_TMA_STOREES25_S27_S27_EEEvvEEEEvNT_6ParamsE,"",@"SHT_CUDA_INFO"
	.sectionflags	@""
	.align	4


	//----- nvinfo : EIATTR_CUDA_API_VERSION
	.align		4
        /*0000*/ 	.byte	0x04, 0x37
        /*0002*/ 	.short	(.L_31 - .L_30)
.L_30:
        /*0004*/ 	.word	0x00000082


	//----- nvinfo : EIATTR_KPARAM_INFO
	.align		4
.L_31:
        /*0008*/ 	.byte	0x04, 0x17
        /*000a*/ 	.short	(.L_33 - .L_32)
.L_32:
        /*000c*/ 	.word	0x00000000
        /*0010*/ 	.short	0x0000
        /*0012*/ 	.short	0x0000
        /*0014*/ 	.byte	0x00, 0xf0, 0x01, 0x20


	//----- nvinfo : EIATTR_AT_ENTRY_FRAGMENTS
	.align		4
.L_33:
        /*0018*/ 	.byte	0x04, 0x4f
        /*001a*/ 	.short	(.L_35 - .L_34)


	//   ....[0]....
.L_34:
        /*001c*/ 	.word	0x00000007


	//----- nvinfo : EIATTR_RESERVED_SMEM_USED
	.align		4
.L_35:
        /*0020*/ 	.byte	0x01, 0x41
	.zero		2


	//----- nvinfo : EIATTR_SPARSE_MMA_MASK
	.align		4
        /*0024*/ 	.byte	0x03, 0x50
        /*0026*/ 	.short	0x0000


	//----- nvinfo : EIATTR_TCGEN05_2CTA_USED
	.align		4
        /*0028*/ 	.byte	0x01, 0x52
	.zero		2


	//----- nvinfo : EIATTR_MAXREG_COUNT
	.align		4
        /*002c*/ 	.byte	0x03, 0x1b
        /*002e*/ 	.short	0x00ff


	//----- nvinfo : EIATTR_NUM_BARRIERS
	.align		4
        /*0030*/ 	.byte	0x02, 0x4c
        /*0032*/ 	.byte	0x07
	.zero		1


	//----- nvinfo : EIATTR_EXTERNS
	.align		4
        /*0034*/ 	.byte	0x04, 0x0f
        /*0036*/ 	.short	(.L_37 - .L_36)


	//   ....[0]....
	.align		4
.L_36:
        /*0038*/ 	.word	index@(__assertfail)


	//----- nvinfo : EIATTR_MERCURY_ISA_VERSION
	.align		4
.L_37:
        /*003c*/ 	.byte	0x03, 0x5f
        /*003e*/ 	.short	0x0101


	//----- nvinfo : EIATTR_INT_WARP_WIDE_INSTR_OFFSETS
	.align		4
        /*0040*/ 	.byte	0x04, 0x31
        /*0042*/ 	.short	(.L_39 - .L_38)


	//   ....[0]....
.L_38:
        /*0044*/ 	.word	0x00000ec0


	//   ....[1]....
        /*0048*/ 	.word	0x00000f60


	//   ....[2]....
        /*004c*/ 	.word	0x000022d0


	//   ....[3]....
        /*0050*/ 	.word	0x00004900


	//   ....[4]....
        /*0054*/ 	.word	0x00004920


	//   ....[5]....
        /*0058*/ 	.word	0x00004950


	//   ....[6]....
        /*005c*/ 	.word	0x00005260


	//   ....[7]....
        /*0060*/ 	.word	0x000052d0


	//   ....[8]....
        /*0064*/ 	.word	0x000053e0


	//   ....[9]....
        /*0068*/ 	.word	0x000055b0


	//   ....[10]....
        /*006c*/ 	.word	0x00005660


	//   ....[11]....
        /*0070*/ 	.word	0x00005780


	//----- nvinfo : EIATTR_COOP_GROUP_MASK_REGIDS
	.align		4
.L_39:
        /*0074*/ 	.byte	0x04, 0x29
        /*0076*/ 	.short	(.L_41 - .L_40)


	//   ....[0]....
.L_40:
        /*0078*/ 	.word	0xffffffff


	//   ....[1]....
        /*007c*/ 	.word	0xffffffff


	//   ....[2]....
        /*0080*/ 	.word	0xffffffff


	//   ....[3]....
        /*0084*/ 	.word	0xffffffff


	//   ....[4]....
        /*0088*/ 	.word	0xffffffff


	//   ....[5]....
        /*008c*/ 	.word	0xffffffff


	//   ....[6]....
        /*0090*/ 	.word	0xffffffff


	//   ....[7]....
        /*0094*/ 	.word	0xffffffff


	//   ....[8]....
        /*0098*/ 	.word	0xffffffff


	//   ....[9]....
        /*009c*/ 	.word	0xffffffff


	//   ....[10]....
        /*00a0*/ 	.word	0xffffffff


	//   ....[11]....
        /*00a4*/ 	.word	0xffffffff


	//   ....[12]....
        /*00a8*/ 	.word	0xffffffff


	//   ....[13]....
        /*00ac*/ 	.word	0xffffffff


	//----- nvinfo : EIATTR_COOP_GROUP_INSTR_OFFSETS
	.align		4
.L_41:
        /*00b0*/ 	.byte	0x04, 0x28
        /*00b2*/ 	.short	(.L_43 - .L_42)


	//   ....[0]....
.L_42:
        /*00b4*/ 	.word	0x000000c0


	//   ....[1]....
        /*00b8*/ 	.word	0x00000500


	//   ....[2]....
        /*00bc*/ 	.word	0x00000850


	//   ....[3]....
        /*00c0*/ 	.word	0x000009c0


	//   ....[4]....
        /*00c4*/ 	.word	0x00000ab0


	//   ....[5]....
        /*00c8*/ 	.word	0x00000c10


	//   ....[6]....
        /*00cc*/ 	.word	0x00000da0


	//   ....[7]....
        /*00d0*/ 	.word	0x00000fe0


	//   ....[8]....
        /*00d4*/ 	.word	0x000021b0


	//   ....[9]....
        /*00d8*/ 	.word	0x000036e0


	//   ....[10]....
        /*00dc*/ 	.word	0x00003bb0


	//   ....[11]....
        /*00e0*/ 	.word	0x00003be0


	//   ....[12]....
        /*00e4*/ 	.word	0x00004800


	//   ....[13]....
        /*00e8*/ 	.word	0x00004a10


	//----- nvinfo : EIATTR_VRC_CTA_INIT_COUNT
	.align		4
.L_43:
        /*00ec*/ 	.byte	0x02, 0x4a
        /*00ee*/ 	.byte	0x80
	.zero		1


	//----- nvinfo : EIATTR_SYSCALL_OFFSETS
	.align		4
        /*00f0*/ 	.byte	0x04, 0x46
        /*00f2*/ 	.short	(.L_45 - .L_44)


	//   ....[0]....
.L_44:
        /*00f4*/ 	.word	0x00006310


	//   ....[1]....
        /*00f8*/ 	.word	0x00006400


	//   ....[2]....
        /*00fc*/ 	.word	0x00006bc0


	//   ....[3]....
        /*0100*/ 	.word	0x00007540


	//----- nvinfo : EIATTR_MBARRIER_INSTR_OFFSETS
	.align		4
.L_45:
        /*0104*/ 	.byte	0x04, 0x39
        /*0106*/ 	.short	(.L_47 - .L_46)


	//   ....[0]....
.L_46:
        /*0108*/ 	.word	0x00000610
        /*010c*/ 	.word	0x000000ff
        /*0110*/ 	.word	0x00000000
        /*0114*/ 	.short	0x0100
        /*0116*/ 	.byte	0x08
	.zero		1


	//   ....[1]....
        /*0118*/ 	.word	0x00000620
        /*011c*/ 	.word	0x000000ff
        /*0120*/ 	.word	0x00000088
        /*0124*/ 	.short	0x0100
        /*0126*/ 	.byte	0x08
	.zero		1


	//   ....[2]....
        /*0128*/ 	.word	0x00000630
        /*012c*/ 	.word	0x000000ff
        /*0130*/ 	.word	0x00000008
        /*0134*/ 	.short	0x0100
        /*0136*/ 	.byte	0x08
	.zero		1


	//   ....[3]....
        /*0138*/ 	.word	0x00000640
        /*013c*/ 	.word	0x000000ff
        /*0140*/ 	.word	0x00000090
        /*0144*/ 	.short	0x0100
        /*0146*/ 	.byte	0x08
	.zero		1


	//   ....[4]....
        /*0148*/ 	.word	0x00000650
        /*014c*/ 	.word	0x000000ff
        /*0150*/ 	.word	0x00000010
        /*0154*/ 	.short	0x0100
        /*0156*/ 	.byte	0x08
	.zero		1


	//   ....[5]....
        /*0158*/ 	.word	0x00000660
        /*015c*/ 	.word	0x000000ff
        /*0160*/ 	.word	0x00000098
        /*0164*/ 	.short	0x0100
        /*0166*/ 	.byte	0x08
	.zero		1


	//   ....[6]....
        /*0168*/ 	.word	0x00000670
        /*016c*/ 	.word	0x000000ff
        /*0170*/ 	.word	0x00000018
        /*0174*/ 	.short	0x0100
        /*0176*/ 	.byte	0x08
	.zero		1


	//   ....[7]....
        /*0178*/ 	.word	0x00000680
        /*017c*/ 	.word	0x000000ff
        /*0180*/ 	.word	0x000000a0
        /*0184*/ 	.short	0x0100
        /*0186*/ 	.byte	0x08
	.zero		1


	//   ....[8]....
        /*0188*/ 	.word	0x00000690
        /*018c*/ 	.word	0x000000ff
        /*0190*/ 	.word	0x00000020
        /*0194*/ 	.short	0x0100
        /*0196*/ 	.byte	0x08
	.zero		1


	//   ....[9]....
        /*0198*/ 	.word	0x000006a0
        /*019c*/ 	.word	0x000000ff
        /*01a0*/ 	.word	0x000000a8
        /*01a4*/ 	.short	0x0100
        /*01a6*/ 	.byte	0x08
	.zero		1


	//   ....[10]....
        /*01a8*/ 	.word	0x000006b0
        /*01ac*/ 	.word	0x000000ff
        /*01b0*/ 	.word	0x00000028
        /*01b4*/ 	.short	0x0100
        /*01b6*/ 	.byte	0x08
	.zero		1


	//   ....[11]....
        /*01b8*/ 	.word	0x000006c0
        /*01bc*/ 	.word	0x000000ff
        /*01c0*/ 	.word	0x000000b0
        /*01c4*/ 	.short	0x0100
        /*01c6*/ 	.byte	0x08
	.zero		1


	//   ....[12]....
        /*01c8*/ 	.word	0x000006d0
        /*01cc*/ 	.word	0x000000ff
        /*01d0*/ 	.word	0x00000030
        /*01d4*/ 	.short	0x0100
        /*01d6*/ 	.byte	0x08
	.zero		1


	//   ....[13]....
        /*01d8*/ 	.word	0x000006e0
        /*01dc*/ 	.word	0x000000ff
        /*01e0*/ 	.word	0x000000b8
        /*01e4*/ 	.short	0x0100
        /*01e6*/ 	.byte	0x08
	.zero		1


	//   ....[14]....
        /*01e8*/ 	.word	0x000006f0
        /*01ec*/ 	.word	0x000000ff
        /*01f0*/ 	.word	0x00000038
        /*01f4*/ 	.short	0x0100
        /*01f6*/ 	.byte	0x08
	.zero		1


	//   ....[15]....
        /*01f8*/ 	.word	0x00000700
        /*01fc*/ 	.word	0x000000ff
        /*0200*/ 	.word	0x000000c0
        /*0204*/ 	.short	0x0100
        /*0206*/ 	.byte	0x08
	.zero		1


	//   ....[16]....
        /*0208*/ 	.word	0x00000710
        /*020c*/ 	.word	0x000000ff
        /*0210*/ 	.word	0x00000040
        /*0214*/ 	.short	0x0100
        /*0216*/ 	.byte	0x08
	.zero		1


	//   ....[17]....
        /*0218*/ 	.word	0x00000720
        /*021c*/ 	.word	0x000000ff
        /*0220*/ 	.word	0x000000c8
        /*0224*/ 	.short	0x0100
        /*0226*/ 	.byte	0x08
	.zero		1


	//   ....[18]....
        /*0228*/ 	.word	0x00000730
        /*022c*/ 	.word	0x000000ff
        /*0230*/ 	.word	0x00000048
        /*0234*/ 	.short	0x0100
        /*0236*/ 	.byte	0x08
	.zero		1


	//   ....[19]....
        /*0238*/ 	.word	0x00000740
        /*023c*/ 	.word	0x000000ff
        /*0240*/ 	.word	0x000000d0
        /*0244*/ 	.short	0x0100
        /*0246*/ 	.byte	0x08
	.zero		1


	//   ....[20]....
        /*0248*/ 	.word	0x00000750
        /*024c*/ 	.word	0x000000ff
        /*0250*/ 	.word	0x00000050
        /*0254*/ 	.short	0x0100
        /*0256*/ 	.byte	0x08
	.zero		1


	//   ....[21]....
        /*0258*/ 	.word	0x00000760
        /*025c*/ 	.word	0x000000ff
        /*0260*/ 	.word	0x000000d8
        /*0264*/ 	.short	0x0100
        /*0266*/ 	.byte	0x08
	.zero		1


	//   ....[22]....
        /*0268*/ 	.word	0x00000770
        /*026c*/ 	.word	0x000000ff
        /*0270*/ 	.word	0x00000058
        /*0274*/ 	.short	0x0100
        /*0276*/ 	.byte	0x08
	.zero		1


	//   ....[23]....
        /*0278*/ 	.word	0x00000780
        /*027c*/ 	.word	0x000000ff
        /*0280*/ 	.word	0x000000e0
        /*0284*/ 	.short	0x0100
        /*0286*/ 	.byte	0x08
	.zero		1


	//   ....[24]....
        /*0288*/ 	.word	0x00000790
        /*028c*/ 	.word	0x000000ff
        /*0290*/ 	.word	0x00000060
        /*0294*/ 	.short	0x0100
        /*0296*/ 	.byte	0x08
	.zero		1


	//   ....[25]....
        /*0298*/ 	.word	0x000007a0
        /*029c*/ 	.word	0x000000ff
        /*02a0*/ 	.word	0x000000e8
        /*02a4*/ 	.short	0x0100
        /*02a6*/ 	.byte	0x08
	.zero		1


	//   ....[26]....
        /*02a8*/ 	.word	0x000007b0
        /*02ac*/ 	.word	0x000000ff
        /*02b0*/ 	.word	0x00000068
        /*02b4*/ 	.short	0x0100
        /*02b6*/ 	.byte	0x08
	.zero		1


	//   ....[27]....
        /*02b8*/ 	.word	0x000007c0
        /*02bc*/ 	.word	0x000000ff
        /*02c0*/ 	.word	0x000000f0
        /*02c4*/ 	.short	0x0100
        /*02c6*/ 	.byte	0x08
	.zero		1


	//   ....[28]....
        /*02c8*/ 	.word	0x000007d0
        /*02cc*/ 	.word	0x000000ff
        /*02d0*/ 	.word	0x00000070
        /*02d4*/ 	.short	0x0100
        /*02d6*/ 	.byte	0x08
	.zero		1


	//   ....[29]....
        /*02d8*/ 	.word	0x000007e0
        /*02dc*/ 	.word	0x000000ff
        /*02e0*/ 	.word	0x000000f8
        /*02e4*/ 	.short	0x0100
        /*02e6*/ 	.byte	0x08
	.zero		1


	//   ....[30]....
        /*02e8*/ 	.word	0x000007f0
        /*02ec*/ 	.word	0x000000ff
        /*02f0*/ 	.word	0x00000078
        /*02f4*/ 	.short	0x0100
        /*02f6*/ 	.byte	0x08
	.zero		1


	//   ....[31]....
        /*02f8*/ 	.word	0x00000800
        /*02fc*/ 	.word	0x000000ff
        /*0300*/ 	.word	0x00000100
        /*0304*/ 	.short	0x0100
        /*0306*/ 	.byte	0x08
	.zero		1


	//   ....[32]....
        /*0308*/ 	.word	0x00000810
        /*030c*/ 	.word	0x000000ff
        /*0310*/ 	.word	0x00000080
        /*0314*/ 	.short	0x0100
        /*0316*/ 	.byte	0x08
	.zero		1


	//   ....[33]....
        /*0318*/ 	.word	0x00000820
        /*031c*/ 	.word	0x000000ff
        /*0320*/ 	.word	0x00000108
        /*0324*/ 	.short	0x0100
        /*0326*/ 	.byte	0x08
	.zero		1


	//   ....[34]....
        /*0328*/ 	.word	0x00000950
        /*032c*/ 	.word	0x000000ff
        /*0330*/ 	.word	0x00000110
        /*0334*/ 	.short	0x0100
        /*0336*/ 	.byte	0x09
	.zero		1


	//   ....[35]....
        /*0338*/ 	.word	0x00000960
        /*033c*/ 	.word	0x000000ff
        /*0340*/ 	.word	0x00000128
        /*0344*/ 	.short	0x0100
        /*0346*/ 	.byte	0x09
	.zero		1


	//   ....[36]....
        /*0348*/ 	.word	0x00000970
        /*034c*/ 	.word	0x000000ff
        /*0350*/ 	.word	0x00000118
        /*0354*/ 	.short	0x0100
        /*0356*/ 	.byte	0x09
	.zero		1


	//   ....[37]....
        /*0358*/ 	.word	0x00000980
        /*035c*/ 	.word	0x000000ff
        /*0360*/ 	.word	0x00000130
        /*0364*/ 	.short	0x0100
        /*0366*/ 	.byte	0x09
	.zero		1


	//   ....[38]....
        /*0368*/ 	.word	0x00000990
        /*036c*/ 	.word	0x000000ff
        /*0370*/ 	.word	0x00000120
        /*0374*/ 	.short	0x0100
        /*0376*/ 	.byte	0x09
	.zero		1


	//   ....[39]....
        /*0378*/ 	.word	0x000009a0
        /*037c*/ 	.word	0x000000ff
        /*0380*/ 	.word	0x00000138
        /*0384*/ 	.short	0x0100
        /*0386*/ 	.byte	0x09
	.zero		1


	//   ....[40]....
        /*0388*/ 	.word	0x00000a80
        /*038c*/ 	.word	0x000000ff
        /*0390*/ 	.word	0x00000140
        /*0394*/ 	.short	0x0100
        /*0396*/ 	.byte	0x08
	.zero		1


	//   ....[41]....
        /*0398*/ 	.word	0x00000a90
        /*039c*/ 	.word	0x000000ff
        /*03a0*/ 	.word	0x00000148
        /*03a4*/ 	.short	0x0100
        /*03a6*/ 	.byte	0x08
	.zero		1


	//   ....[42]....
        /*03a8*/ 	.word	0x00000bc0
        /*03ac*/ 	.word	0x000000ff
        /*03b0*/ 	.word	0x00000150
        /*03b4*/ 	.short	0x0100
        /*03b6*/ 	.byte	0x08
	.zero		1


	//   ....[43]....
        /*03b8*/ 	.word	0x00000bd0
        /*03bc*/ 	.word	0x000000ff
        /*03c0*/ 	.word	0x00000160
        /*03c4*/ 	.short	0x0100
        /*03c6*/ 	.byte	0x08
	.zero		1


	//   ....[44]....
        /*03c8*/ 	.word	0x00000be0
        /*03cc*/ 	.word	0x000000ff
        /*03d0*/ 	.word	0x00000158
        /*03d4*/ 	.short	0x0100
        /*03d6*/ 	.byte	0x08
	.zero		1


	//   ....[45]....
        /*03d8*/ 	.word	0x00000bf0
        /*03dc*/ 	.word	0x000000ff
        /*03e0*/ 	.word	0x00000168
        /*03e4*/ 	.short	0x0100
        /*03e6*/ 	.byte	0x08
	.zero		1


	//   ....[46]....
        /*03e8*/ 	.word	0x00000d10
        /*03ec*/ 	.word	0x000000ff
        /*03f0*/ 	.word	0x00000170
        /*03f4*/ 	.short	0x0100
        /*03f6*/ 	.byte	0x09
	.zero		1


	//   ....[47]....
        /*03f8*/ 	.word	0x00000d20
        /*03fc*/ 	.word	0x000000ff
        /*0400*/ 	.word	0x00000190
        /*0404*/ 	.short	0x0100
        /*0406*/ 	.byte	0x09
	.zero		1


	//   ....[48]....
        /*0408*/ 	.word	0x00000d30
        /*040c*/ 	.word	0x000000ff
        /*0410*/ 	.word	0x00000178
        /*0414*/ 	.short	0x0100
        /*0416*/ 	.byte	0x09
	.zero		1


	//   ....[49]....
        /*0418*/ 	.word	0x00000d40
        /*041c*/ 	.word	0x000000ff
        /*0420*/ 	.word	0x00000198
        /*0424*/ 	.short	0x0100
        /*0426*/ 	.byte	0x09
	.zero		1


	//   ....[50]....
        /*0428*/ 	.word	0x00000d50
        /*042c*/ 	.word	0x000000ff
        /*0430*/ 	.word	0x00000180
        /*0434*/ 	.short	0x0100
        /*0436*/ 	.byte	0x09
	.zero		1


	//   ....[51]....
        /*0438*/ 	.word	0x00000d60
        /*043c*/ 	.word	0x000000ff
        /*0440*/ 	.word	0x000001a0
        /*0444*/ 	.short	0x0100
        /*0446*/ 	.byte	0x09
	.zero		1


	//   ....[52]....
        /*0448*/ 	.word	0x00000d70
        /*044c*/ 	.word	0x000000ff
        /*0450*/ 	.word	0x00000188
        /*0454*/ 	.short	0x0100
        /*0456*/ 	.byte	0x09
	.zero		1


	//   ....[53]....
        /*0458*/ 	.word	0x00000d80
        /*045c*/ 	.word	0x000000ff
        /*0460*/ 	.word	0x000001a8
        /*0464*/ 	.short	0x0100
        /*0466*/ 	.byte	0x09
	.zero		1


	//   ....[54]....
        /*0468*/ 	.word	0x00000e70
        /*046c*/ 	.word	0x000000ff
        /*0470*/ 	.word	0x000001b0
        /*0474*/ 	.short	0x0100
        /*0476*/ 	.byte	0x08
	.zero		1


	//   ....[55]....
        /*0478*/ 	.word	0x00000e80
        /*047c*/ 	.word	0x000000ff
        /*0480*/ 	.word	0x000001c0
        /*0484*/ 	.short	0x0100
        /*0486*/ 	.byte	0x08
	.zero		1


	//   ....[56]....
        /*0488*/ 	.word	0x00000e90
        /*048c*/ 	.word	0x000000ff
        /*0490*/ 	.word	0x000001b8
        /*0494*/ 	.short	0x0100
        /*0496*/ 	.byte	0x08
	.zero		1


	//   ....[57]....
        /*0498*/ 	.word	0x00000ea0
        /*049c*/ 	.word	0x000000ff
        /*04a0*/ 	.word	0x000001c8
        /*04a4*/ 	.short	0x0100
        /*04a6*/ 	.byte	0x08
	.zero		1


	//   ....[58]....
        /*04a8*/ 	.word	0x00000f90
        /*04ac*/ 	.word	0x000000ff
        /*04b0*/ 	.word	0x000001d0
        /*04b4*/ 	.short	0x0100
        /*04b6*/ 	.byte	0x07
	.zero		1


	//   ....[59]....
        /*04b8*/ 	.word	0x000019b0
        /*04bc*/ 	.word	0x00000003
        /*04c0*/ 	.word	0x000001c0
        /*04c4*/ 	.short	0x010a
        /*04c6*/ 	.byte	0xff
	.zero		1


	//   ....[60]....
        /*04c8*/ 	.word	0x000019e0
        /*04cc*/ 	.word	0x00000003
        /*04d0*/ 	.word	0x000001b0
        /*04d4*/ 	.short	0x0101
        /*04d6*/ 	.byte	0xff
	.zero		1


	//   ....[61]....
        /*04d8*/ 	.word	0x00001ae0
        /*04dc*/ 	.word	0x000000ff
        /*04e0*/ 	.word	0x00000088
        /*04e4*/ 	.short	0x010a
        /*04e6*/ 	.byte	0x08
	.zero		1


	//   ....[62]....
        /*04e8*/ 	.word	0x00001bb0
        /*04ec*/ 	.word	0x000000ff
        /*04f0*/ 	.word	0x00000088
        /*04f4*/ 	.short	0x010a
        /*04f6*/ 	.byte	0x21
	.zero		1


	//   ....[63]....
        /*04f8*/ 	.word	0x00001d60
        /*04fc*/ 	.word	0x000000ff
        /*0500*/ 	.word	0x00000088
        /*0504*/ 	.short	0x010a
        /*0506*/ 	.byte	0x08
	.zero		1


	//   ....[64]....
        /*0508*/ 	.word	0x00001e60
        /*050c*/ 	.word	0x000000ff
        /*0510*/ 	.word	0x00000148
        /*0514*/ 	.short	0x0101
        /*0516*/ 	.byte	0x06
	.zero		1


	//   ....[65]....
        /*0518*/ 	.word	0x00001e80
        /*051c*/ 	.word	0x000000ff
        /*0520*/ 	.word	0x00000088
        /*0524*/ 	.short	0x010a
        /*0526*/ 	.byte	0x08
	.zero		1


	//   ....[66]....
        /*0528*/ 	.word	0x00001f00
        /*052c*/ 	.word	0x000000ff
        /*0530*/ 	.word	0x00000088
        /*0534*/ 	.short	0x010a
        /*0536*/ 	.byte	0x11
	.zero		1


	//   ....[67]....
        /*0538*/ 	.word	0x00002090
        /*053c*/ 	.word	0x000000ff
        /*0540*/ 	.word	0x00000088
        /*0544*/ 	.short	0x010a
        /*0546*/ 	.byte	0x08
	.zero		1


	//   ....[68]....
        /*0548*/ 	.word	0x000021e0
        /*054c*/ 	.word	0x00000002
        /*0550*/ 	.word	0x00000150
        /*0554*/ 	.short	0x010a
        /*0556*/ 	.byte	0xff
	.zero		1


	//   ....[69]....
        /*0558*/ 	.word	0x000022a0
        /*055c*/ 	.word	0x00000002
        /*0560*/ 	.word	0x00000000
        /*0564*/ 	.short	0x0101
        /*0566*/ 	.byte	0xff
	.zero		1


	//   ....[70]....
        /*0568*/ 	.word	0x00002800
        /*056c*/ 	.word	0x000000ff
        /*0570*/ 	.word	0x00000000
        /*0574*/ 	.short	0x010a
        /*0576*/ 	.byte	0x04
	.zero		1


	//   ....[71]....
        /*0578*/ 	.word	0x00002890
        /*057c*/ 	.word	0x000000ff
        /*0580*/ 	.word	0x00000000
        /*0584*/ 	.short	0x010a
        /*0586*/ 	.byte	0x04
	.zero		1


	//   ....[72]....
        /*0588*/ 	.word	0x00002920
        /*058c*/ 	.word	0x000000ff
        /*0590*/ 	.word	0x00000000
        /*0594*/ 	.short	0x010a
        /*0596*/ 	.byte	0x04
	.zero		1


	//   ....[73]....
        /*0598*/ 	.word	0x000029b0
        /*059c*/ 	.word	0x000000ff
        /*05a0*/ 	.word	0x00000000
        /*05a4*/ 	.short	0x010a
        /*05a6*/ 	.byte	0x04
	.zero		1


	//   ....[74]....
        /*05a8*/ 	.word	0x00002a40
        /*05ac*/ 	.word	0x000000ff
        /*05b0*/ 	.word	0x00000000
        /*05b4*/ 	.short	0x010a
        /*05b6*/ 	.byte	0x04
	.zero		1


	//   ....[75]....
        /*05b8*/ 	.word	0x00002ad0
        /*05bc*/ 	.word	0x000000ff
        /*05c0*/ 	.word	0x00000000
        /*05c4*/ 	.short	0x010a
        /*05c6*/ 	.byte	0x04
	.zero		1


	//   ....[76]....
        /*05c8*/ 	.word	0x00002b60
        /*05cc*/ 	.word	0x000000ff
        /*05d0*/ 	.word	0x00000000
        /*05d4*/ 	.short	0x010a
        /*05d6*/ 	.byte	0x04
	.zero		1


	//   ....[77]....
        /*05d8*/ 	.word	0x00002bf0
        /*05dc*/ 	.word	0x000000ff
        /*05e0*/ 	.word	0x00000000
        /*05e4*/ 	.short	0x010a
        /*05e6*/ 	.byte	0x04
	.zero		1


	//   ....[78]....
        /*05e8*/ 	.word	0x00002c80
        /*05ec*/ 	.word	0x000000ff
        /*05f0*/ 	.word	0x00000000
        /*05f4*/ 	.short	0x010a
        /*05f6*/ 	.byte	0x04
	.zero		1


	//   ....[79]....
        /*05f8*/ 	.word	0x00002d10
        /*05fc*/ 	.word	0x000000ff
        /*0600*/ 	.word	0x00000000
        /*0604*/ 	.short	0x010a
        /*0606*/ 	.byte	0x04
	.zero		1


	//   ....[80]....
        /*0608*/ 	.word	0x00002da0
        /*060c*/ 	.word	0x000000ff
        /*0610*/ 	.word	0x00000000
        /*0614*/ 	.short	0x010a
        /*0616*/ 	.byte	0x04
	.zero		1


	//   ....[81]....
        /*0618*/ 	.word	0x00002e30
        /*061c*/ 	.word	0x000000ff
        /*0620*/ 	.word	0x00000000
        /*0624*/ 	.short	0x010a
        /*0626*/ 	.byte	0x04
	.zero		1


	//   ....[82]....
        /*0628*/ 	.word	0x00002ec0
        /*062c*/ 	.word	0x000000ff
        /*0630*/ 	.word	0x00000000
        /*0634*/ 	.short	0x010a
        /*0636*/ 	.byte	0x04
	.zero		1


	//   ....[83]....
        /*0638*/ 	.word	0x00002f50
        /*063c*/ 	.word	0x000000ff
        /*0640*/ 	.word	0x00000000
        /*0644*/ 	.short	0x010a
        /*0646*/ 	.byte	0x04
	.zero		1


	//   ....[84]....
        /*0648*/ 	.word	0x00002fe0
        /*064c*/ 	.word	0x000000ff
        /*0650*/ 	.word	0x00000000
        /*0654*/ 	.short	0x010a
        /*0656*/ 	.byte	0x04
	.zero		1


	//   ....[85]....
        /*0658*/ 	.word	0x00003070
        /*065c*/ 	.word	0x000000ff
        /*0660*/ 	.word	0x00000000
        /*0664*/ 	.short	0x010a
        /*0666*/ 	.byte	0x04
	.zero		1


	//   ....[86]....
        /*0668*/ 	.word	0x00003110
        /*066c*/ 	.word	0x00000000
        /*0670*/ 	.word	0x00000000
        /*0674*/ 	.short	0x010a
        /*0676*/ 	.byte	0xff
	.zero		1


	//   ....[87]....
        /*0678*/ 	.word	0x00003240
        /*067c*/ 	.word	0x00000000
        /*0680*/ 	.word	0x000001b0
        /*0684*/ 	.short	0x010a
        /*0686*/ 	.byte	0xff
	.zero		1


	//   ....[88]....
        /*0688*/ 	.word	0x000032b0
        /*068c*/ 	.word	0x00000004
        /*0690*/ 	.word	0x00000000
        /*0694*/ 	.short	0x0101
        /*0696*/ 	.byte	0xff
	.zero		1


	//   ....[89]....
        /*0698*/ 	.word	0x000032d0
        /*069c*/ 	.word	0x000000ff
        /*06a0*/ 	.word	0x00000160
        /*06a4*/ 	.short	0x010a
        /*06a6*/ 	.byte	0x05
	.zero		1


	//   ....[90]....
        /*06a8*/ 	.word	0x000033f0
        /*06ac*/ 	.word	0x00000000
        /*06b0*/ 	.word	0x00000150
        /*06b4*/ 	.short	0x010a
        /*06b6*/ 	.byte	0xff
	.zero		1


	//   ....[91]....
        /*06b8*/ 	.word	0x000034f0
        /*06bc*/ 	.word	0x00000000
        /*06c0*/ 	.word	0x00000000
        /*06c4*/ 	.short	0x0101
        /*06c6*/ 	.byte	0xff
	.zero		1


	//   ....[92]....
        /*06c8*/ 	.word	0x00003580
        /*06cc*/ 	.word	0x000000ff
        /*06d0*/ 	.word	0x00000160
        /*06d4*/ 	.short	0x0106
        /*06d6*/ 	.byte	0x05
	.zero		1


	//   ....[93]....
        /*06d8*/ 	.word	0x000035a0
        /*06dc*/ 	.word	0x000000ff
        /*06e0*/ 	.word	0x00000160
        /*06e4*/ 	.short	0x010a
        /*06e6*/ 	.byte	0x05
	.zero		1


	//   ....[94]....
        /*06e8*/ 	.word	0x00003630
        /*06ec*/ 	.word	0x000000ff
        /*06f0*/ 	.word	0x00000160
        /*06f4*/ 	.short	0x0106
        /*06f6*/ 	.byte	0x04
	.zero		1


	//   ....[95]....
        /*06f8*/ 	.word	0x00003670
        /*06fc*/ 	.word	0x00000000
        /*0700*/ 	.word	0x00000160
        /*0704*/ 	.short	0x010a
        /*0706*/ 	.byte	0xff
	.zero		1


	//   ....[96]....
        /*0708*/ 	.word	0x000038b0
        /*070c*/ 	.word	0x000000ff
        /*0710*/ 	.word	0x00000008
        /*0714*/ 	.short	0x010a
        /*0716*/ 	.byte	0x06
	.zero		1


	//   ....[97]....
        /*0718*/ 	.word	0x000038d0
        /*071c*/ 	.word	0x000000ff
        /*0720*/ 	.word	0x00000008
        /*0724*/ 	.short	0x010a
        /*0726*/ 	.byte	0x06
	.zero		1


	//   ....[98]....
        /*0728*/ 	.word	0x00003a60
        /*072c*/ 	.word	0x000000ff
        /*0730*/ 	.word	0x00000008
        /*0734*/ 	.short	0x010a
        /*0736*/ 	.byte	0x06
	.zero		1


	//   ....[99]....
        /*0738*/ 	.word	0x00003a80
        /*073c*/ 	.word	0x000000ff
        /*0740*/ 	.word	0x00000008
        /*0744*/ 	.short	0x010a
        /*0746*/ 	.byte	0x06
	.zero		1


	//   ....[100]....
        /*0748*/ 	.word	0x00003b40
        /*074c*/ 	.word	0x000000ff
        /*0750*/ 	.word	0x00000000
        /*0754*/ 	.short	0x0101
        /*0756*/ 	.byte	0x07
	.zero		1


	//   ....[101]....
        /*0758*/ 	.word	0x00003e80
        /*075c*/ 	.word	0x00000000
        /*0760*/ 	.word	0x00000150
        /*0764*/ 	.short	0x010a
        /*0766*/ 	.byte	0xff
	.zero		1


	//   ....[102]....
        /*0768*/ 	.word	0x00003f40
        /*076c*/ 	.word	0x00000000
        /*0770*/ 	.word	0x00000000
        /*0774*/ 	.short	0x0101
        /*0776*/ 	.byte	0xff
	.zero		1


	//   ....[103]....
        /*0778*/ 	.word	0x00004000
        /*077c*/ 	.word	0x000000ff
        /*0780*/ 	.word	0x00000000
        /*0784*/ 	.short	0x010a
        /*0786*/ 	.byte	0x08
	.zero		1


	//   ....[104]....
        /*0788*/ 	.word	0x00004010
        /*078c*/ 	.word	0x000000ff
        /*0790*/ 	.word	0x00000190
        /*0794*/ 	.short	0x010a
        /*0796*/ 	.byte	0x09
	.zero		1


	//   ....[105]....
        /*0798*/ 	.word	0x000040c0
        /*079c*/ 	.word	0x000000ff
        /*07a0*/ 	.word	0x00000000
        /*07a4*/ 	.short	0x010a
        /*07a6*/ 	.byte	0x08
	.zero		1


	//   ....[106]....
        /*07a8*/ 	.word	0x000041f0
        /*07ac*/ 	.word	0x000000ff
        /*07b0*/ 	.word	0x00000000
        /*07b4*/ 	.short	0x010a
        /*07b6*/ 	.byte	0x1e
	.zero		1


	//   ....[107]....
        /*07b8*/ 	.word	0x000044f0
        /*07bc*/ 	.word	0x000000ff
        /*07c0*/ 	.word	0x00000000
        /*07c4*/ 	.short	0x010a
        /*07c6*/ 	.byte	0x08
	.zero		1


	//   ....[108]....
        /*07c8*/ 	.word	0x00004580
        /*07cc*/ 	.word	0x000000ff
        /*07d0*/ 	.word	0x00000000
        /*07d4*/ 	.short	0x010a
        /*07d6*/ 	.byte	0x08
	.zero		1


	//   ....[109]....
        /*07d8*/ 	.word	0x00004610
        /*07dc*/ 	.word	0x000000ff
        /*07e0*/ 	.word	0x00000000
        /*07e4*/ 	.short	0x010a
        /*07e6*/ 	.byte	0x08
	.zero		1


	//   ....[110]....
        /*07e8*/ 	.word	0x000046b0
        /*07ec*/ 	.word	0x00000000
        /*07f0*/ 	.word	0x00000000
        /*07f4*/ 	.short	0x010a
        /*07f6*/ 	.byte	0xff
	.zero		1


	//   ....[111]....
        /*07f8*/ 	.word	0x000046f0
        /*07fc*/ 	.word	0x00000000
        /*0800*/ 	.word	0x00000000
        /*0804*/ 	.short	0x010a
        /*0806*/ 	.byte	0xff
	.zero		1


	//   ....[112]....
        /*0808*/ 	.word	0x00004760
        /*080c*/ 	.word	0x000000ff
        /*0810*/ 	.word	0x00000000
        /*0814*/ 	.short	0x0101
        /*0816*/ 	.byte	0x05
	.zero		1


	//   ....[113]....
        /*0818*/ 	.word	0x000047a0
        /*081c*/ 	.word	0x000000ff
        /*0820*/ 	.word	0x000001d0
        /*0824*/ 	.short	0x010a
        /*0826*/ 	.byte	0x07
	.zero		1


	//   ....[114]....
        /*0828*/ 	.word	0x000047f0
        /*082c*/ 	.word	0x000000ff
        /*0830*/ 	.word	0x00000000
        /*0834*/ 	.short	0x0101
        /*0836*/ 	.byte	0x05
	.zero		1


	//   ....[115]....
        /*0838*/ 	.word	0x00004c00
        /*083c*/ 	.word	0x00000000
        /*0840*/ 	.word	0x00000150
        /*0844*/ 	.short	0x010a
        /*0846*/ 	.byte	0xff
	.zero		1


	//   ....[116]....
        /*0848*/ 	.word	0x00004cc0
        /*084c*/ 	.word	0x00000000
        /*0850*/ 	.word	0x00000000
        /*0854*/ 	.short	0x0101
        /*0856*/ 	.byte	0xff
	.zero		1


	//   ....[117]....
        /*0858*/ 	.word	0x00004fe0
        /*085c*/ 	.word	0x000000ff
        /*0860*/ 	.word	0x00000148
        /*0864*/ 	.short	0x010a
        /*0866*/ 	.byte	0x07
	.zero		1


	//   ....[118]....
        /*0868*/ 	.word	0x00005200
        /*086c*/ 	.word	0x000000ff
        /*0870*/ 	.word	0x00000128
        /*0874*/ 	.short	0x010a
        /*0876*/ 	.byte	0x0f
	.zero		1


	//   ....[119]....
        /*0878*/ 	.word	0x000054b0
        /*087c*/ 	.word	0x000000ff
        /*0880*/ 	.word	0x00000110
        /*0884*/ 	.short	0x010b
        /*0886*/ 	.byte	0x0f
	.zero		1


	//   ....[120]....
        /*0888*/ 	.word	0x00005530
        /*088c*/ 	.word	0x000000ff
        /*0890*/ 	.word	0x00000000
        /*0894*/ 	.short	0x0101
        /*0896*/ 	.byte	0x10
	.zero		1


	//   ....[121]....
        /*0898*/ 	.word	0x00005570
        /*089c*/ 	.word	0x000000ff
        /*08a0*/ 	.word	0x00000128
        /*08a4*/ 	.short	0x010a
        /*08a6*/ 	.byte	0x0d
	.zero		1


	//   ....[122]....
        /*08a8*/ 	.word	0x000057b0
        /*08ac*/ 	.word	0x000000ff
        /*08b0*/ 	.word	0x00000110
        /*08b4*/ 	.short	0x010b
        /*08b6*/ 	.byte	0x0d
	.zero		1


	//   ....[123]....
        /*08b8*/ 	.word	0x00005820
        /*08bc*/ 	.word	0x000000ff
        /*08c0*/ 	.word	0x00000000
        /*08c4*/ 	.short	0x0101
        /*08c6*/ 	.byte	0x0f
	.zero		1


	//   ....[124]....
        /*08c8*/ 	.word	0x00005870
        /*08cc*/ 	.word	0x000000ff
        /*08d0*/ 	.word	0x00000000
        /*08d4*/ 	.short	0x010a
        /*08d6*/ 	.byte	0x04
	.zero		1


	//   ....[125]....
        /*08d8*/ 	.word	0x00005900
        /*08dc*/ 	.word	0x000000ff
        /*08e0*/ 	.word	0x00000000
        /*08e4*/ 	.short	0x010a
        /*08e6*/ 	.byte	0x04
	.zero		1


	//   ....[126]....
        /*08e8*/ 	.word	0x000059a0
        /*08ec*/ 	.word	0x00000000
        /*08f0*/ 	.word	0x00000000
        /*08f4*/ 	.short	0x010a
        /*08f6*/ 	.byte	0xff
	.zero		1


	//   ....[127]....
        /*08f8*/ 	.word	0x00005ce0
        /*08fc*/ 	.word	0x00000000
        /*0900*/ 	.word	0x00000150
        /*0904*/ 	.short	0x010a
        /*0906*/ 	.byte	0xff
	.zero		1


	//   ....[128]....
        /*0908*/ 	.word	0x00005df0
        /*090c*/ 	.word	0x00000000
        /*0910*/ 	.word	0x00000000
        /*0914*/ 	.short	0x0101
        /*0916*/ 	.byte	0xff
	.zero		1


	//   ....[129]....
        /*0918*/ 	.word	0x00006840
        /*091c*/ 	.word	0x00000000
        /*0920*/ 	.word	0x00000110
        /*0924*/ 	.short	0x010a
        /*0926*/ 	.byte	0xff
	.zero		1


	//   ....[130]....
        /*0928*/ 	.word	0x00006880
        /*092c*/ 	.word	0x0000004c
        /*0930*/ 	.word	0x00000170
        /*0934*/ 	.short	0x010a
        /*0936*/ 	.byte	0xff
	.zero		1


	//   ....[131]....
        /*0938*/ 	.word	0x00006990
        /*093c*/ 	.word	0x00000000
        /*0940*/ 	.word	0x00000110
        /*0944*/ 	.short	0x010a
        /*0946*/ 	.byte	0xff
	.zero		1


	//   ....[132]....
        /*0948*/ 	.word	0x00006aa0
        /*094c*/ 	.word	0x0000004c
        /*0950*/ 	.word	0x00000170
        /*0954*/ 	.short	0x010a
        /*0956*/ 	.byte	0xff
	.zero		1


	//   ....[133]....
        /*0958*/ 	.word	0x000072b0
        /*095c*/ 	.word	0x00000000
        /*0960*/ 	.word	0x00000000
        /*0964*/ 	.short	0x0101
        /*0966*/ 	.byte	0xff
	.zero		1


	//   ....[134]....
        /*0968*/ 	.word	0x000072c0
        /*096c*/ 	.word	0x00000002
        /*0970*/ 	.word	0x00000110
        /*0974*/ 	.short	0x010a
        /*0976*/ 	.byte	0xff
	.zero		1


	//   ....[135]....
        /*0978*/ 	.word	0x00007380
        /*097c*/ 	.word	0x00000002
        /*0980*/ 	.word	0x00000110
        /*0984*/ 	.short	0x010a
        /*0986*/ 	.byte	0xff
	.zero		1


	//   ....[136]....
        /*0988*/ 	.word	0x00007660
        /*098c*/ 	.word	0x0000004c
        /*0990*/ 	.word	0x00000000
        /*0994*/ 	.short	0x0101
        /*0996*/ 	.byte	0xff
	.zero		1


	//   ....[137]....
        /*0998*/ 	.word	0x00007ca0
        /*099c*/ 	.word	0x00000002
        /*09a0*/ 	.word	0x00000000
        /*09a4*/ 	.short	0x0101
        /*09a6*/ 	.byte	0xff
	.zero		1


	//   ....[138]....
        /*09a8*/ 	.word	0x00007f10
        /*09ac*/ 	.word	0x000000ff
        /*09b0*/ 	.word	0x00000000
        /*09b4*/ 	.short	0x0101
        /*09b6*/ 	.byte	0x04
	.zero		1


	//   ....[139]....
        /*09b8*/ 	.word	0x00007f30
        /*09bc*/ 	.word	0x00000003
        /*09c0*/ 	.word	0x000001c0
        /*09c4*/ 	.short	0x010a
        /*09c6*/ 	.byte	0xff
	.zero		1


	//   ....[140]....
        /*09c8*/ 	.word	0x00007f90
        /*09cc*/ 	.word	0x00000002
        /*09d0*/ 	.word	0x00000088
        /*09d4*/ 	.short	0x010a
        /*09d6*/ 	.byte	0xff
	.zero		1


	//   ....[141]....
        /*09d8*/ 	.word	0x00007ff0
        /*09dc*/ 	.word	0x00000002
        /*09e0*/ 	.word	0x00000088
        /*09e4*/ 	.short	0x010a
        /*09e6*/ 	.byte	0xff
	.zero		1


	//   ....[142]....
        /*09e8*/ 	.word	0x00008040
        /*09ec*/ 	.word	0x00000002
        /*09f0*/ 	.word	0x00000150
        /*09f4*/ 	.short	0x010a
        /*09f6*/ 	.byte	0xff
	.zero		1


	//   ....[143]....
        /*09f8*/ 	.word	0x000080a0
        /*09fc*/ 	.word	0x00000000
        /*0a00*/ 	.word	0x00000000
        /*0a04*/ 	.short	0x010a
        /*0a06*/ 	.byte	0xff
	.zero		1


	//   ....[144]....
        /*0a08*/ 	.word	0x00008100
        /*0a0c*/ 	.word	0x00000000
        /*0a10*/ 	.word	0x00000000
        /*0a14*/ 	.short	0x010a
        /*0a16*/ 	.byte	0xff
	.zero		1


	//   ....[145]....
        /*0a18*/ 	.word	0x00008160
        /*0a1c*/ 	.word	0x00000000
        /*0a20*/ 	.word	0x00000000
        /*0a24*/ 	.short	0x010a
        /*0a26*/ 	.byte	0xff
	.zero		1


	//   ....[146]....
        /*0a28*/ 	.word	0x000081c0
        /*0a2c*/ 	.word	0x00000000
        /*0a30*/ 	.word	0x00000000
        /*0a34*/ 	.short	0x010a
        /*0a36*/ 	.byte	0xff
	.zero		1


	//   ....[147]....
        /*0a38*/ 	.word	0x00008220
        /*0a3c*/ 	.word	0x00000000
        /*0a40*/ 	.word	0x00000000
        /*0a44*/ 	.short	0x010a
        /*0a46*/ 	.byte	0xff
	.zero		1


	//   ....[148]....
        /*0a48*/ 	.word	0x00008280
        /*0a4c*/ 	.word	0x00000000
        /*0a50*/ 	.word	0x00000000
        /*0a54*/ 	.short	0x010a
        /*0a56*/ 	.byte	0xff
	.zero		1


	//   ....[149]....
        /*0a58*/ 	.word	0x000082e0
        /*0a5c*/ 	.word	0x00000000
        /*0a60*/ 	.word	0x00000000
        /*0a64*/ 	.short	0x010a
        /*0a66*/ 	.byte	0xff
	.zero		1


	//   ....[150]....
        /*0a68*/ 	.word	0x00008340
        /*0a6c*/ 	.word	0x00000000
        /*0a70*/ 	.word	0x00000000
        /*0a74*/ 	.short	0x010a
        /*0a76*/ 	.byte	0xff
	.zero		1


	//   ....[151]....
        /*0a78*/ 	.word	0x000083a0
        /*0a7c*/ 	.word	0x00000000
        /*0a80*/ 	.word	0x00000000
        /*0a84*/ 	.short	0x010a
        /*0a86*/ 	.byte	0xff
	.zero		1


	//   ....[152]....
        /*0a88*/ 	.word	0x00008400
        /*0a8c*/ 	.word	0x00000000
        /*0a90*/ 	.word	0x00000000
        /*0a94*/ 	.short	0x010a
        /*0a96*/ 	.byte	0xff
	.zero		1


	//   ....[153]....
        /*0a98*/ 	.word	0x00008460
        /*0a9c*/ 	.word	0x00000000
        /*0aa0*/ 	.word	0x00000000
        /*0aa4*/ 	.short	0x010a
        /*0aa6*/ 	.byte	0xff
	.zero		1


	//   ....[154]....
        /*0aa8*/ 	.word	0x000084c0
        /*0aac*/ 	.word	0x00000000
        /*0ab0*/ 	.word	0x00000000
        /*0ab4*/ 	.short	0x010a
        /*0ab6*/ 	.byte	0xff
	.zero		1


	//   ....[155]....
        /*0ab8*/ 	.word	0x00008520
        /*0abc*/ 	.word	0x00000000
        /*0ac0*/ 	.word	0x00000000
        /*0ac4*/ 	.short	0x010a
        /*0ac6*/ 	.byte	0xff
	.zero		1


	//   ....[156]....
        /*0ac8*/ 	.word	0x00008580
        /*0acc*/ 	.word	0x00000000
        /*0ad0*/ 	.word	0x00000000
        /*0ad4*/ 	.short	0x010a
        /*0ad6*/ 	.byte	0xff
	.zero		1


	//   ....[157]....
        /*0ad8*/ 	.word	0x000085e0
        /*0adc*/ 	.word	0x00000000
        /*0ae0*/ 	.word	0x00000000
        /*0ae4*/ 	.short	0x010a
        /*0ae6*/ 	.byte	0xff
	.zero		1


	//   ....[158]....
        /*0ae8*/ 	.word	0x00008640
        /*0aec*/ 	.word	0x00000000
        /*0af0*/ 	.word	0x00000000
        /*0af4*/ 	.short	0x010a
        /*0af6*/ 	.byte	0xff
	.zero		1


	//   ....[159]....
        /*0af8*/ 	.word	0x00008690
        /*0afc*/ 	.word	0x00000000
        /*0b00*/ 	.word	0x000001b0
        /*0b04*/ 	.short	0x010a
        /*0b06*/ 	.byte	0xff
	.zero		1


	//   ....[160]....
        /*0b08*/ 	.word	0x000086f0
        /*0b0c*/ 	.word	0x00000000
        /*0b10*/ 	.word	0x00000160
        /*0b14*/ 	.short	0x010a
        /*0b16*/ 	.byte	0xff
	.zero		1


	//   ....[161]....
        /*0b18*/ 	.word	0x00008740
        /*0b1c*/ 	.word	0x00000000
        /*0b20*/ 	.word	0x00000150
        /*0b24*/ 	.short	0x010a
        /*0b26*/ 	.byte	0xff
	.zero		1


	//   ....[162]....
        /*0b28*/ 	.word	0x000087a0
        /*0b2c*/ 	.word	0x00000000
        /*0b30*/ 	.word	0x00000160
        /*0b34*/ 	.short	0x010a
        /*0b36*/ 	.byte	0xff
	.zero		1


	//   ....[163]....
        /*0b38*/ 	.word	0x00008800
        /*0b3c*/ 	.word	0x00000004
        /*0b40*/ 	.word	0x00000008
        /*0b44*/ 	.short	0x010a
        /*0b46*/ 	.byte	0xff
	.zero		1


	//   ....[164]....
        /*0b48*/ 	.word	0x000088e0
        /*0b4c*/ 	.word	0x00000002
        /*0b50*/ 	.word	0x00000008
        /*0b54*/ 	.short	0x010a
        /*0b56*/ 	.byte	0xff
	.zero		1


	//   ....[165]....
        /*0b58*/ 	.word	0x00008930
        /*0b5c*/ 	.word	0x00000000
        /*0b60*/ 	.word	0x00000150
        /*0b64*/ 	.short	0x010a
        /*0b66*/ 	.byte	0xff
	.zero		1


	//   ....[166]....
        /*0b68*/ 	.word	0x00008990
        /*0b6c*/ 	.word	0x00000000
        /*0b70*/ 	.word	0x00000190
        /*0b74*/ 	.short	0x010a
        /*0b76*/ 	.byte	0xff
	.zero		1


	//   ....[167]....
        /*0b78*/ 	.word	0x000089f0
        /*0b7c*/ 	.word	0x00000000
        /*0b80*/ 	.word	0x00000000
        /*0b84*/ 	.short	0x010a
        /*0b86*/ 	.byte	0xff
	.zero		1


	//   ....[168]....
        /*0b88*/ 	.word	0x00008a50
        /*0b8c*/ 	.word	0x00000000
        /*0b90*/ 	.word	0x00000000
        /*0b94*/ 	.short	0x010a
        /*0b96*/ 	.byte	0xff
	.zero		1


	//   ....[169]....
        /*0b98*/ 	.word	0x00008ab0
        /*0b9c*/ 	.word	0x00000000
        /*0ba0*/ 	.word	0x00000000
        /*0ba4*/ 	.short	0x010a
        /*0ba6*/ 	.byte	0xff
	.zero		1


	//   ....[170]....
        /*0ba8*/ 	.word	0x00008b10
        /*0bac*/ 	.word	0x00000000
        /*0bb0*/ 	.word	0x00000000
        /*0bb4*/ 	.short	0x010a
        /*0bb6*/ 	.byte	0xff
	.zero		1


	//   ....[171]....
        /*0bb8*/ 	.word	0x00008b70
        /*0bbc*/ 	.word	0x00000000
        /*0bc0*/ 	.word	0x000001d0
        /*0bc4*/ 	.short	0x010a
        /*0bc6*/ 	.byte	0xff
	.zero		1


	//   ....[172]....
        /*0bc8*/ 	.word	0x00008bc0
        /*0bcc*/ 	.word	0x00000000
        /*0bd0*/ 	.word	0x00000150
        /*0bd4*/ 	.short	0x010a
        /*0bd6*/ 	.byte	0xff
	.zero		1


	//   ....[173]....
        /*0bd8*/ 	.word	0x00008c20
        /*0bdc*/ 	.word	0x00000000
        /*0be0*/ 	.word	0x00000148
        /*0be4*/ 	.short	0x010a
        /*0be6*/ 	.byte	0xff
	.zero		1


	//   ....[174]....
        /*0be8*/ 	.word	0x00008c80
        /*0bec*/ 	.word	0x00000000
        /*0bf0*/ 	.word	0x00000128
        /*0bf4*/ 	.short	0x010a
        /*0bf6*/ 	.byte	0xff
	.zero		1


	//   ....[175]....
        /*0bf8*/ 	.word	0x00008ce0
        /*0bfc*/ 	.word	0x00000003
        /*0c00*/ 	.word	0x00000128
        /*0c04*/ 	.short	0x010a
        /*0c06*/ 	.byte	0xff
	.zero		1


	//   ....[176]....
        /*0c08*/ 	.word	0x00008d40
        /*0c0c*/ 	.word	0x00000000
        /*0c10*/ 	.word	0x00000000
        /*0c14*/ 	.short	0x010a
        /*0c16*/ 	.byte	0xff
	.zero		1


	//   ....[177]....
        /*0c18*/ 	.word	0x00008da0
        /*0c1c*/ 	.word	0x00000000
        /*0c20*/ 	.word	0x00000000
        /*0c24*/ 	.short	0x010a
        /*0c26*/ 	.byte	0xff
	.zero		1


	//   ....[178]....
        /*0c28*/ 	.word	0x00008df0
        /*0c2c*/ 	.word	0x00000000
        /*0c30*/ 	.word	0x00000150
        /*0c34*/ 	.short	0x010a
        /*0c36*/ 	.byte	0xff
	.zero		1


	//   ....[179]....
        /*0c38*/ 	.word	0x00008e40
        /*0c3c*/ 	.word	0x00000000
        /*0c40*/ 	.word	0x00000110
        /*0c44*/ 	.short	0x010a
        /*0c46*/ 	.byte	0xff
	.zero		1


	//   ....[180]....
        /*0c48*/ 	.word	0x00008e90
        /*0c4c*/ 	.word	0x0000004c
        /*0c50*/ 	.word	0x00000170
        /*0c54*/ 	.short	0x010a
        /*0c56*/ 	.byte	0xff
	.zero		1


	//   ....[181]....
        /*0c58*/ 	.word	0x00008ee0
        /*0c5c*/ 	.word	0x00000002
        /*0c60*/ 	.word	0x00000110
        /*0c64*/ 	.short	0x010a
        /*0c66*/ 	.byte	0xff
	.zero		1


	//----- nvinfo : EIATTR_NUM_MBARRIERS
	.align		4
.L_47:
        /*0c68*/ 	.byte	0x03, 0x38
        /*0c6a*/ 	.short	0x003b


	//----- nvinfo : EIATTR_EXIT_INSTR_OFFSETS
	.align		4
        /*0c6c*/ 	.byte	0x04, 0x1c
        /*0c6e*/ 	.short	(.L_49 - .L_48)


	//   ....[0]....
.L_48:
        /*0c70*/ 	.word	0x00003140


	//   ....[1]....
        /*0c74*/ 	.word	0x00003640


	//   ....[2]....
        /*0c78*/ 	.word	0x000036a0


	//   ....[3]....
        /*0c7c*/ 	.word	0x00004a20


	//   ....[4]....
        /*0c80*/ 	.word	0x000059d0


	//   ....[5]....
        /*0c84*/ 	.word	0x00005a10


	//   ....[6]....
        /*0c88*/ 	.word	0x00007e00


	//   ....[7]....
        /*0c8c*/ 	.word	0x00007e80


	//   ....[8]....
        /*0c90*/ 	.word	0x00007eb0


	//   ....[9]....
        /*0c94*/ 	.word	0x00007f20


	//----- nvinfo : EIATTR_MAX_THREADS
	.align		4
.L_49:
        /*0c98*/ 	.byte	0x04, 0x05
        /*0c9a*/ 	.short	(.L_51 - .L_50)
.L_50:
        /*0c9c*/ 	.word	0x00000100
        /*0ca0*/ 	.word	0x00000001
        /*0ca4*/ 	.word	0x00000001


	//----- nvinfo : EIATTR_CRS_STACK_SIZE
	.align		4
.L_51:
        /*0ca8*/ 	.byte	0x04, 0x1e
        /*0caa*/ 	.short	(.L_53 - .L_52)
.L_52:
        /*0cac*/ 	.word	0x00000000


	//----- nvinfo : EIATTR_CBANK_PARAM_SIZE
	.align		4
.L_53:
        /*0cb0*/ 	.byte	0x03, 0x19
        /*0cb2*/ 	.short	0x0800


	//----- nvinfo : EIATTR_PARAM_CBANK
	.align		4
        /*0cb4*/ 	.byte	0x04, 0x0a
        /*0cb6*/ 	.short	(.L_55 - .L_54)
	.align		4
.L_54:
        /*0cb8*/ 	.word	index@(.nv.constant0._ZN7cutlass13device_kernelINS_4gemm6kernel13GemmUniversalIN4cute5tupleIJiiiiEEENS1_10collective13CollectiveMmaINS1_35MainloopSm100TmaUmmaWarpSpecializedILi17ELi2ELi4ENS5_IJNS4_1CILi2EEENSA_ILi1EEESC_EEEEENS5_IJNSA_ILi128EEENSA_ILi64EEESG_EEENS_6half_tENS5_IJlSC_lEEESI_SJ_NS4_8TiledMMAINS4_8MMA_AtomIJNS4_26SM100_MMA_F16BF16_2x1SM_SSISI_SI_fLi128ELi64ELNS4_4UMMA5MajorE0ELSO_0ELNSN_7ScaleInE0ELSP_0EEEEEENS4_6LayoutINS5_IJSC_SC_SC_EEENS5_IJNSA_ILi0EEESU_SU_EEEEENS5_IJNS4_10UnderscoreESX_SX_EEEEENS4_18SM100_TMA_2SM_LOADENS4_14ComposedLayoutINS4_7SwizzleILi3ELi4ELi3EEENS4_18smem_ptr_flag_bitsILi16EEENSS_INS5_IJNSA_ILi8EEESG_EEENS5_IJSG_SC_EEEEEEEvNS4_8identityES10_S1A_vS1B_EENS_8epilogue10collective18CollectiveEpilogueINS1D_23Sm100TmaWarpSpecializedILi3ELi2ELi16ELb1ELb0EEEJNS5_IJSG_SG_SG_EEENS5_IJNSS_ISG_SC_EENSS_INS5_IJNSA_ILi16EEESB_EEENS5_IJSC_NSA_ILi32EEEEEEEEEEESI_SJ_SI_SJ_NS1D_6fusion15FusionCallbacksIS1H_NS1Q_17LinearCombinationISI_fSI_fLNS_15FloatRoundStyleE2EEES1I_S1P_JEEENS4_5SM1004TMEM4LOAD26SM100_TMEM_LOAD_32dp32b16xENS4_13SM90_TMA_LOADENS11_INS12_ILi1ELi4ELi3EEES15_NSS_INS5_IJS16_S1K_EEENS5_IJS1K_SC_EEEEEEENS4_39AutoVectorizingCopyWithAssumedAlignmentILi128EEENS4_14SM90_TMA_STOREES25_S27_S27_EEEvvEEEEvNT_6ParamsE)
        /*0cbc*/ 	.short	0x0380
        /*0cbe*/ 	.short	0x0800


	//----- nvinfo : EIATTR_SW_WAR
	.align		4
.L_55:
        /*0cc0*/ 	.byte	0x04, 0x36
        /*0cc2*/ 	.short	(.L_57 - .L_56)
.L_56:
        /*0cc4*/ 	.word	0x00000008
.L_57:


//--------------------- .nv.callgraph             --------------------------
	.section	.nv.callgraph,"",@"SHT_CUDA_CALLGRAPH"
	.align	4
	.sectionentsize	8
	.align		4
        /*0000*/ 	.word	0x00000000
	.align		4
        /*0004*/ 	.word	0xffffffff
	.align		4
        /*0008*/ 	.word	index@(_ZN7cutlass13device_kernelINS_4gemm6kernel13GemmUniversalIN4cute5tupleIJiiiiEEENS1_10collective13CollectiveMmaINS1_35MainloopSm100TmaUmmaWarpSpecializedILi17ELi2ELi4ENS5_IJNS4_1CILi2EEENSA_ILi1EEESC_EEEEENS5_IJNSA_ILi128EEENSA_ILi64EEESG_EEENS_6half_tENS5_IJlSC_lEEESI_SJ_NS4_8TiledMMAINS4_8MMA_AtomIJNS4_26SM100_MMA_F16BF16_2x1SM_SSISI_SI_fLi128ELi64ELNS4_4UMMA5MajorE0ELSO_0ELNSN_7ScaleInE0ELSP_0EEEEEENS4_6LayoutINS5_IJSC_SC_SC_EEENS5_IJNSA_ILi0EEESU_SU_EEEEENS5_IJNS4_10UnderscoreESX_SX_EEEEENS4_18SM100_TMA_2SM_LOADENS4_14ComposedLayoutINS4_7SwizzleILi3ELi4ELi3EEENS4_18smem_ptr_flag_bitsILi16EEENSS_INS5_IJNSA_ILi8EEESG_EEENS5_IJSG_SC_EEEEEEEvNS4_8identityES10_S1A_vS1B_EENS_8epilogue10collective18CollectiveEpilogueINS1D_23Sm100TmaWarpSpecializedILi3ELi2ELi16ELb1ELb0EEEJNS5_IJSG_SG_SG_EEENS5_IJNSS_ISG_SC_EENSS_INS5_IJNSA_ILi16EEESB_EEENS5_IJSC_NSA_ILi32EEEEEEEEEEESI_SJ_SI_SJ_NS1D_6fusion15FusionCallbacksIS1H_NS1Q_17LinearCombinationISI_fSI_fLNS_15FloatRoundStyleE2EEES1I_S1P_JEEENS4_5SM1004TMEM4LOAD26SM100_TMEM_LOAD_32dp32b16xENS4_13SM90_TMA_LOADENS11_INS12_ILi1ELi4ELi3EEES15_NSS_INS5_IJS16_S1K_EEENS5_IJS1K_SC_EEEEEEENS4_39AutoVectorizingCopyWithAssumedAlignmentILi128EEENS4_14SM90_TMA_STOREES25_S27_S27_EEEvvEEEEvNT_6ParamsE)
	.align		4
        /*000c*/ 	.word	index@(__assertfail)
	.align		4
        /*0010*/ 	.word	0x00000000
	.align		4
        /*0014*/ 	.word	0xfffffffe
	.align		4
        /*0018*/ 	.word	0x00000000
	.align		4
        /*001c*/ 	.word	0xfffffffd
	.align		4
        /*0020*/ 	.word	0x00000000
	.align		4
        /*0024*/ 	.word	0xfffffffc


//--------------------- .nv.constant4             --------------------------
	.section	.nv.constant4,"a",@progbits
	.align	8
	.align		8
.nv.constant4:
        /*0000*/ 	.dword	__assertfail
	.align		8
        /*0008*/ 	.dword	__unnamed_1
	.align		8
        /*0010*/ 	.dword	__unnamed_2
	.align		8
        /*0018*/ 	.dword	_ZN39_INTERNAL_d858000a_4_k_cu_af0cd18f_29634cuda3std3__45__cpo5beginE
	.align		8
        /*0020*/ 	.dword	_ZN39_INTERNAL_d858000a_4_k_cu_af0cd18f_29634cuda3std3__45__cpo3endE
	.align		8
        /*0028*/ 	.dword	_ZN39_INTERNAL_d858000a_4_k_cu_af0cd18f_29634cuda3std3__45__cpo6cbeginE
	.align		8
        /*0030*/ 	.dword	_ZN39_INTERNAL_d858000a_4_k_cu_af0cd18f_29634cuda3std3__45__cpo4cendE
	.align		8
        /*0038*/ 	.dword	_ZN39_INTERNAL_d858000a_4_k_cu_af0cd18f_29634cuda3std3__441_GLOBAL__N__d858000a_4_k_cu_af0cd18f_29636ignoreE
	.align		8
        /*0040*/ 	.dword	_ZN39_INTERNAL_d858000a_4_k_cu_af0cd18f_29634cuda3std3__419piecewise_constructE
	.align		8
        /*0048*/ 	.dword	_ZN39_INTERNAL_d858000a_4_k_cu_af0cd18f_29634cuda3std3__48in_placeE
	.align		8
        /*0050*/ 	.dword	_ZN39_INTERNAL_d858000a_4_k_cu_af0cd18f_29634cuda3std6ranges3__45__cpo4swapE
	.align		8
        /*0058*/ 	.dword	_ZN39_INTERNAL_d858000a_4_k_cu_af0cd18f_29634cuda3std6ranges3__45__cpo9iter_moveE
	.align		8
        /*0060*/ 	.dword	_ZN39_INTERNAL_d858000a_4_k_cu_af0cd18f_29634cute7productE
	.align		8
        /*0068*/ 	.dword	_ZN39_INTERNAL_d858000a_4_k_cu_af0cd18f_29634cute1_E
	.align		8
        /*0070*/ 	.dword	$str$25
	.align		8
        /*0078*/ 	.dword	$str$26
	.align		8
        /*0080*/ 	.dword	$str$27
	.align		8
        /*0088*/ 	.dword	$str$28


//--------------------- .text._ZN7cutlass13device_kernelINS_4gemm6kernel13GemmUniversalIN4cute5tupleIJiiiiEEENS1_10collective13CollectiveMmaINS1_35MainloopSm100TmaUmmaWarpSpecializedILi17ELi2ELi4ENS5_IJNS4_1CILi2EEENSA_ILi1EEESC_EEEEENS5_IJNSA_ILi128EEENSA_ILi64EEESG_EEENS_6half_tENS5_IJlSC_lEEESI_SJ_NS4_8TiledMMAINS4_8MMA_AtomIJNS4_26SM100_MMA_F16BF16_2x1SM_SSISI_SI_fLi128ELi64ELNS4_4UMMA5MajorE0ELSO_0ELNSN_7ScaleInE0ELSP_0EEEEEENS4_6LayoutINS5_IJSC_SC_SC_EEENS5_IJNSA_ILi0EEESU_SU_EEEEENS5_IJNS4_10UnderscoreESX_SX_EEEEENS4_18SM100_TMA_2SM_LOADENS4_14ComposedLayoutINS4_7SwizzleILi3ELi4ELi3EEENS4_18smem_ptr_flag_bitsILi16EEENSS_INS5_IJNSA_ILi8EEESG_EEENS5_IJSG_SC_EEEEEEEvNS4_8identityES10_S1A_vS1B_EENS_8epilogue10collective18CollectiveEpilogueINS1D_23Sm100TmaWarpSpecializedILi3ELi2ELi16ELb1ELb0EEEJNS5_IJSG_SG_SG_EEENS5_IJNSS_ISG_SC_EENSS_INS5_IJNSA_ILi16EEESB_EEENS5_IJSC_NSA_ILi32EEEEEEEEEEESI_SJ_SI_SJ_NS1D_6fusion15FusionCallbacksIS1H_NS1Q_17LinearCombinationISI_fSI_fLNS_15FloatRoundStyleE2EEES1I_S1P_JEEENS4_5SM1004TMEM4LOAD26SM100_TMEM_LOAD_32dp32b16xENS4_13SM90_TMA_LOADENS11_INS12_ILi1ELi4ELi3EEES15_NSS_INS5_IJS16_S1K_EEENS5_IJS1K_SC_EEEEEEENS4_39AutoVectorizingCopyWithAssumedAlignmentILi128EEENS4_14SM90_TMA_STOREES25_S27_S27_EEEvvEEEEvNT_6ParamsE --------------------------
	.section	.text._ZN7cutlass13device_kernelINS_4gemm6kernel13GemmUniversalIN4cute5tupleIJiiiiEEENS1_10collective13CollectiveMmaINS1_35MainloopSm100TmaUmmaWarpSpecializedILi17ELi2ELi4ENS5_IJNS4_1CILi2EEENSA_ILi1EEESC_EEEEENS5_IJNSA_ILi128EEENSA_ILi64EEESG_EEENS_6half_tENS5_IJlSC_lEEESI_SJ_NS4_8TiledMMAINS4_8MMA_AtomIJNS4_26SM100_MMA_F16BF16_2x1SM_SSISI_SI_fLi128ELi64ELNS4_4UMMA5MajorE0ELSO_0ELNSN_7ScaleInE0ELSP_0EEEEEENS4_6LayoutINS5_IJSC_SC_SC_EEENS5_IJNSA_ILi0EEESU_SU_EEEEENS5_IJNS4_10UnderscoreESX_SX_EEEEENS4_18SM100_TMA_2SM_LOADENS4_14ComposedLayoutINS4_7SwizzleILi3ELi4ELi3EEENS4_18smem_ptr_flag_bitsILi16EEENSS_INS5_IJNSA_ILi8EEESG_EEENS5_IJSG_SC_EEEEEEEvNS4_8identityES10_S1A_vS1B_EENS_8epilogue10collective18CollectiveEpilogueINS1D_23Sm100TmaWarpSpecializedILi3ELi2ELi16ELb1ELb0EEEJNS5_IJSG_SG_SG_EEENS5_IJNSS_ISG_SC_EENSS_INS5_IJNSA_ILi16EEESB_EEENS5_IJSC_NSA_ILi32EEEEEEEEEEESI_SJ_SI_SJ_NS1D_6fusion15FusionCallbacksIS1H_NS1Q_17LinearCombinationISI_fSI_fLNS_15FloatRoundStyleE2EEES1I_S1P_JEEENS4_5SM1004TMEM4LOAD26SM100_TMEM_LOAD_32dp32b16xENS4_13SM90_TMA_LOADENS11_INS12_ILi1ELi4ELi3EEES15_NSS_INS5_IJS16_S1K_EEENS5_IJS1K_SC_EEEEEEENS4_39AutoVectorizingCopyWithAssumedAlignmentILi128EEENS4_14SM90_TMA_STOREES25_S27_S27_EEEvvEEEEvNT_6ParamsE,"ax",@progbits
	.align	128
.text._ZN7cutlass13device_kernelINS_4gemm6kernel13GemmUniversalIN4cute5tupleIJiiiiEEENS1_10collective13CollectiveMmaINS1_35MainloopSm100TmaUmmaWarpSpecializedILi17ELi2ELi4ENS5_IJNS4_1CILi2EEENSA_ILi1EEESC_EEEEENS5_IJNSA_ILi128EEENSA_ILi64EEESG_EEENS_6half_tENS5_IJlSC_lEEESI_SJ_NS4_8TiledMMAINS4_8MMA_AtomIJNS4_26SM100_MMA_F16BF16_2x1SM_SSISI_SI_fLi128ELi64ELNS4_4UMMA5MajorE0ELSO_0ELNSN_7ScaleInE0ELSP_0EEEEEENS4_6LayoutINS5_IJSC_SC_SC_EEENS5_IJNSA_ILi0EEESU_SU_EEEEENS5_IJNS4_10UnderscoreESX_SX_EEEEENS4_18SM100_TMA_2SM_LOADENS4_14ComposedLayoutINS4_7SwizzleILi3ELi4ELi3EEENS4_18smem_ptr_flag_bitsILi16EEENSS_INS5_IJNSA_ILi8EEESG_EEENS5_IJSG_SC_EEEEEEEvNS4_8identityES10_S1A_vS1B_EENS_8epilogue10collective18CollectiveEpilogueINS1D_23Sm100TmaWarpSpecializedILi3ELi2ELi16ELb1ELb0EEEJNS5_IJSG_SG_SG_EEENS5_IJNSS_ISG_SC_EENSS_INS5_IJNSA_ILi16EEESB_EEENS5_IJSC_NSA_ILi32EEEEEEEEEEESI_SJ_SI_SJ_NS1D_6fusion15FusionCallbacksIS1H_NS1Q_17LinearCombinationISI_fSI_fLNS_15FloatRoundStyleE2EEES1I_S1P_JEEENS4_5SM1004TMEM4LOAD26SM100_TMEM_LOAD_32dp32b16xENS4_13SM90_TMA_LOADENS11_INS12_ILi1ELi4ELi3EEES15_NSS_INS5_IJS16_S1K_EEENS5_IJS1K_SC_EEEEEEENS4_39AutoVectorizingCopyWithAssumedAlignmentILi128EEENS4_14SM90_TMA_STOREES25_S27_S27_EEEvvEEEEvNT_6ParamsE:
        .type           _ZN7cutlass13device_kernelINS_4gemm6kernel13GemmUniversalIN4cute5tupleIJiiiiEEENS1_10collective13CollectiveMmaINS1_35MainloopSm100TmaUmmaWarpSpecializedILi17ELi2ELi4ENS5_IJNS4_1CILi2EEENSA_ILi1EEESC_EEEEENS5_IJNSA_ILi128EEENSA_ILi64EEESG_EEENS_6half_tENS5_IJlSC_lEEESI_SJ_NS4_8TiledMMAINS4_8MMA_AtomIJNS4_26SM100_MMA_F16BF16_2x1SM_SSISI_SI_fLi128ELi64ELNS4_4UMMA5MajorE0ELSO_0ELNSN_7ScaleInE0ELSP_0EEEEEENS4_6LayoutINS5_IJSC_SC_SC_EEENS5_IJNSA_ILi0EEESU_SU_EEEEENS5_IJNS4_10UnderscoreESX_SX_EEEEENS4_18SM100_TMA_2SM_LOADENS4_14ComposedLayoutINS4_7SwizzleILi3ELi4ELi3EEENS4_18smem_ptr_flag_bitsILi16EEENSS_INS5_IJNSA_ILi8EEESG_EEENS5_IJSG_SC_EEEEEEEvNS4_8identityES10_S1A_vS1B_EENS_8epilogue10collective18CollectiveEpilogueINS1D_23Sm100TmaWarpSpecializedILi3ELi2ELi16ELb1ELb0EEEJNS5_IJSG_SG_SG_EEENS5_IJNSS_ISG_SC_EENSS_INS5_IJNSA_ILi16EEESB_EEENS5_IJSC_NSA_ILi32EEEEEEEEEEESI_SJ_SI_SJ_NS1D_6fusion15FusionCallbacksIS1H_NS1Q_17LinearCombinationISI_fSI_fLNS_15FloatRoundStyleE2EEES1I_S1P_JEEENS4_5SM1004TMEM4LOAD26SM100_TMEM_LOAD_32dp32b16xENS4_13SM90_TMA_LOADENS11_INS12_ILi1ELi4ELi3EEES15_NSS_INS5_IJS16_S1K_EEENS5_IJS1K_SC_EEEEEEENS4_39AutoVectorizingCopyWithAssumedAlignmentILi128EEENS4_14SM90_TMA_STOREES25_S27_S27_EEEvvEEEEvNT_6ParamsE,@function
        .size           _ZN7cutlass13device_kernelINS_4gemm6kernel13GemmUniversalIN4cute5tupleIJiiiiEEENS1_10collective13CollectiveMmaINS1_35MainloopSm100TmaUmmaWarpSpecializedILi17ELi2ELi4ENS5_IJNS4_1CILi2EEENSA_ILi1EEESC_EEEEENS5_IJNSA_ILi128EEENSA_ILi64EEESG_EEENS_6half_tENS5_IJlSC_lEEESI_SJ_NS4_8TiledMMAINS4_8MMA_AtomIJNS4_26SM100_MMA_F16BF16_2x1SM_SSISI_SI_fLi128ELi64ELNS4_4UMMA5MajorE0ELSO_0ELNSN_7ScaleInE0ELSP_0EEEEEENS4_6LayoutINS5_IJSC_SC_SC_EEENS5_IJNSA_ILi0EEESU_SU_EEEEENS5_IJNS4_10UnderscoreESX_SX_EEEEENS4_18SM100_TMA_2SM_LOADENS4_14ComposedLayoutINS4_7SwizzleILi3ELi4ELi3EEENS4_18smem_ptr_flag_bitsILi16EEENSS_INS5_IJNSA_ILi8EEESG_EEENS5_IJSG_SC_EEEEEEEvNS4_8identityES10_S1A_vS1B_EENS_8epilogue10collective18CollectiveEpilogueINS1D_23Sm100TmaWarpSpecializedILi3ELi2ELi16ELb1ELb0EEEJNS5_IJSG_SG_SG_EEENS5_IJNSS_ISG_SC_EENSS_INS5_IJNSA_ILi16EEESB_EEENS5_IJSC_NSA_ILi32EEEEEEEEEEESI_SJ_SI_SJ_NS1D_6fusion15FusionCallbacksIS1H_NS1Q_17LinearCombinationISI_fSI_fLNS_15FloatRoundStyleE2EEES1I_S1P_JEEENS4_5SM1004TMEM4LOAD26SM100_TMEM_LOAD_32dp32b16xENS4_13SM90_TMA_LOADENS11_INS12_ILi1ELi4ELi3EEES15_NSS_INS5_IJS16_S1K_EEENS5_IJS1K_SC_EEEEEEENS4_39AutoVectorizingCopyWithAssumedAlignmentILi128EEENS4_14SM90_TMA_STOREES25_S27_S27_EEEvvEEEEvNT_6ParamsE,(.L_x_215 - _ZN7cutlass13device_kernelINS_4gemm6kernel13GemmUniversalIN4cute5tupleIJiiiiEEENS1_10collective13CollectiveMmaINS1_35MainloopSm100TmaUmmaWarpSpecializedILi17ELi2ELi4ENS5_IJNS4_1CILi2EEENSA_ILi1EEESC_EEEEENS5_IJNSA_ILi128EEENSA_ILi64EEESG_EEENS_6half_tENS5_IJlSC_lEEESI_SJ_NS4_8TiledMMAINS4_8MMA_AtomIJNS4_26SM100_MMA_F16BF16_2x1SM_SSISI_SI_fLi128ELi64ELNS4_4UMMA5MajorE0ELSO_0ELNSN_7ScaleInE0ELSP_0EEEEEENS4_6LayoutINS5_IJSC_SC_SC_EEENS5_IJNSA_ILi0EEESU_SU_EEEEENS5_IJNS4_10UnderscoreESX_SX_EEEEENS4_18SM100_TMA_2SM_LOADENS4_14ComposedLayoutINS4_7SwizzleILi3ELi4ELi3EEENS4_18smem_ptr_flag_bitsILi16EEENSS_INS5_IJNSA_ILi8EEESG_EEENS5_IJSG_SC_EEEEEEEvNS4_8identityES10_S1A_vS1B_EENS_8epilogue10collective18CollectiveEpilogueINS1D_23Sm100TmaWarpSpecializedILi3ELi2ELi16ELb1ELb0EEEJNS5_IJSG_SG_SG_EEENS5_IJNSS_ISG_SC_EENSS_INS5_IJNSA_ILi16EEESB_EEENS5_IJSC_NSA_ILi32EEEEEEEEEEESI_SJ_SI_SJ_NS1D_6fusion15FusionCallbacksIS1H_NS1Q_17LinearCombinationISI_fSI_fLNS_15FloatRoundStyleE2EEES1I_S1P_JEEENS4_5SM1004TMEM4LOAD26SM100_TMEM_LOAD_32dp32b16xENS4_13SM90_TMA_LOADENS11_INS12_ILi1ELi4ELi3EEES15_NSS_INS5_IJS16_S1K_EEENS5_IJS1K_SC_EEEEEEENS4_39AutoVectorizingCopyWithAssumedAlignmentILi128EEENS4_14SM90_TMA_STOREES25_S27_S27_EEEvvEEEEvNT_6ParamsE)
        .other          _ZN7cutlass13device_kernelINS_4gemm6kernel13GemmUniversalIN4cute5tupleIJiiiiEEENS1_10collective13CollectiveMmaINS1_35MainloopSm100TmaUmmaWarpSpecializedILi17ELi2ELi4ENS5_IJNS4_1CILi2EEENSA_ILi1EEESC_EEEEENS5_IJNSA_ILi128EEENSA_ILi64EEESG_EEENS_6half_tENS5_IJlSC_lEEESI_SJ_NS4_8TiledMMAINS4_8MMA_AtomIJNS4_26SM100_MMA_F16BF16_2x1SM_SSISI_SI_fLi128ELi64ELNS4_4UMMA5MajorE0ELSO_0ELNSN_7ScaleInE0ELSP_0EEEEEENS4_6LayoutINS5_IJSC_SC_SC_EEENS5_IJNSA_ILi0EEESU_SU_EEEEENS5_IJNS4_10UnderscoreESX_SX_EEEEENS4_18SM100_TMA_2SM_LOADENS4_14ComposedLayoutINS4_7SwizzleILi3ELi4ELi3EEENS4_18smem_ptr_flag_bitsILi16EEENSS_INS5_IJNSA_ILi8EEESG_EEENS5_IJSG_SC_EEEEEEEvNS4_8identityES10_S1A_vS1B_EENS_8epilogue10collective18CollectiveEpilogueINS1D_23Sm100TmaWarpSpecializedILi3ELi2ELi16ELb1ELb0EEEJNS5_IJSG_SG_SG_EEENS5_IJNSS_ISG_SC_EENSS_INS5_IJNSA_ILi16EEESB_EEENS5_IJSC_NSA_ILi32EEEEEEEEEEESI_SJ_SI_SJ_NS1D_6fusion15FusionCallbacksIS1H_NS1Q_17LinearCombinationISI_fSI_fLNS_15FloatRoundStyleE2EEES1I_S1P_JEEENS4_5SM1004TMEM4LOAD26SM100_TMEM_LOAD_32dp32b16xENS4_13SM90_TMA_LOADENS11_INS12_ILi1ELi4ELi3EEES15_NSS_INS5_IJS16_S1K_EEENS5_IJS1K_SC_EEEEEEENS4_39AutoVectorizingCopyWithAssumedAlignmentILi128EEENS4_14SM90_TMA_STOREES25_S27_S27_EEEvvEEEEvNT_6ParamsE,@"STO_CUDA_ENTRY STV_DEFAULT"
_ZN7cutlass13device_kernelINS_4gemm6kernel13GemmUniversalIN4cute5tupleIJiiiiEEENS1_10collective13CollectiveMmaINS1_35MainloopSm100TmaUmmaWarpSpecializedILi17ELi2ELi4ENS5_IJNS4_1CILi2EEENSA_ILi1EEESC_EEEEENS5_IJNSA_ILi128EEENSA_ILi64EEESG_EEENS_6half_tENS5_IJlSC_lEEESI_SJ_NS4_8TiledMMAINS4_8MMA_AtomIJNS4_26SM100_MMA_F16BF16_2x1SM_SSISI_SI_fLi128ELi64ELNS4_4UMMA5MajorE0ELSO_0ELNSN_7ScaleInE0ELSP_0EEEEEENS4_6LayoutINS5_IJSC_SC_SC_EEENS5_IJNSA_ILi0EEESU_SU_EEEEENS5_IJNS4_10UnderscoreESX_SX_EEEEENS4_18SM100_TMA_2SM_LOADENS4_14ComposedLayoutINS4_7SwizzleILi3ELi4ELi3EEENS4_18smem_ptr_flag_bitsILi16EEENSS_INS5_IJNSA_ILi8EEESG_EEENS5_IJSG_SC_EEEEEEEvNS4_8identityES10_S1A_vS1B_EENS_8epilogue10collective18CollectiveEpilogueINS1D_23Sm100TmaWarpSpecializedILi3ELi2ELi16ELb1ELb0EEEJNS5_IJSG_SG_SG_EEENS5_IJNSS_ISG_SC_EENSS_INS5_IJNSA_ILi16EEESB_EEENS5_IJSC_NSA_ILi32EEEEEEEEEEESI_SJ_SI_SJ_NS1D_6fusion15FusionCallbacksIS1H_NS1Q_17LinearCombinationISI_fSI_fLNS_15FloatRoundStyleE2EEES1I_S1P_JEEENS4_5SM1004TMEM4LOAD26SM100_TMEM_LOAD_32dp32b16xENS4_13SM90_TMA_LOADENS11_INS12_ILi1ELi4ELi3EEES15_NSS_INS5_IJS16_S1K_EEENS5_IJS1K_SC_EEEEEEENS4_39AutoVectorizingCopyWithAssumedAlignmentILi128EEENS4_14SM90_TMA_STOREES25_S27_S27_EEEvvEEEEvNT_6ParamsE:
[----:B------:R-:W1:Y:S01]  /*0000*/  LDC R1, c[0x0][0x37c] ;  /* 0x0000df00ff017b82 */ /* 0x000e620000000800 */
[----:B------:R-:W2:Y:S01]  /*0010*/  S2R R74, SR_TID.X ;  /* 0x00000000004a7919 */ /* 0x000ea20000002100 */
[----:B------:R-:W3:Y:S06]  /*0020*/  LDCU.64 UR6, c[0x0][0x890] ;  /* 0x00011200ff0677ac */ /* 0x000eec0008000a00 */
[----:B------:R-:W4:Y:S01]  /*0030*/  S2UR UR37, SR_CgaCtaId ;  /* 0x00000000002579c3 */ /* 0x000f220000008800 */
[----:B------:R-:W-:Y:S02]  /*0040*/  PRMT R59, RZ, 0x7610, R59 ;  /* 0x00007610ff3b7816 */ /* 0x000fe4000000003b */
[----:B------:R-:W-:Y:S01]  /*0050*/  ELECT P1, URZ, PT ;  /* 0x0000000000ff782f */ /* 0x000fe20003820000 */
[----:B------:R-:W1:Y:S01]  /*0060*/  LDCU.64 UR46, c[0x0][0x358] ;  /* 0x00006b00ff2e77ac */ /* 0x000e620008000a00 */
[----:B---3--:R-:W-:-:S04]  /*0070*/  UISETP.NE.U32.AND UP0, UPT, UR6, URZ, UPT ;  /* 0x000000ff0600728c */ /* 0x008fc8000bf05070 */
[----:B------:R-:W-:Y:S02]  /*0080*/  UISETP.NE.AND.EX UP0, UPT, UR7, URZ, UPT, UP0 ;  /* 0x000000ff0700728c */ /* 0x000fe4000bf05300 */
[----:B----4-:R-:W-:Y:S02]  /*0090*/  ULOP3.LUT UR5, UR37, 0x1, URZ, 0xc0, !UPT ;  /* 0x0000000125057892 */ /* 0x010fe4000f8ec0ff */
[----:B------:R-:W-:Y:S01]  /*00a0*/  ULOP3.LUT UR4, UR37, 0x1, URZ, 0x3c, !UPT ;  /* 0x0000000125047892 */ /* 0x000fe2000f8e3cff */
[----:B--2---:R-:W-:-:S05]  /*00b0*/  SHF.R.U32.HI R70, RZ, 0x5, R74 ;  /* 0x00000005ff467819 */ /* 0x004fca000001164a */
[----:B------:R-:W2:Y:S02]  /*00c0*/  SHFL.IDX PT, R0, R70, RZ, 0x1f ;  /* 0x00001fff46007589 */ /* 0x000ea400000e0000 */
[----:B--2---:R-:W-:Y:S01]  /*00d0*/  R2UR UR10, R0 ;  /* 0x00000000000a72ca */ /* 0x004fe200000e0000 */
[----:B-1----:R-:W-:-:S14]  /*00e0*/  BRA.U UP0, `(.L_x_0) ;  /* 0x00000001002c7547 */ /* 0x002fdc000b800000 */
[----:B------:R-:W1:Y:S02]  /*00f0*/  LDCU.64 UR8, c[0x0][0x888] ;  /* 0x00011100ff0877ac */ /* 0x000e640008000a00 */
[----:B-1----:R-:W-:-:S04]  /*0100*/  UISETP.NE.U32.AND UP0, UPT, UR8, URZ, UPT ;  /* 0x000000ff0800728c */ /* 0x002fc8000bf05070 */
[----:B------:R-:W-:-:S09]  /*0110*/  UISETP.NE.AND.EX UP0, UPT, UR9, URZ, UPT, UP0 ;  /* 0x000000ff0900728c */ /* 0x000fd2000bf05300 */
[----:B------:R-:W-:Y:S05]  /*0120*/  BRA.U !UP0, `(.L_x_1) ;  /* 0x0000000108107547 */ /* 0x000fea000b800000 */
[----:B------:R-:W1:Y:S02]  /*0130*/  LDC.64 R2, c[0x0][0x888] ;  /* 0x00022200ff027b82 */ /* 0x000e640000000a00 */
[----:B-1----:R1:W5:Y:S01]  /*0140*/  LDG.E R35, desc[UR46][R2.64] ;  /* 0x0000002e02237981 */ /* 0x002362000c1e1900 */
[----:B------:R-:W-:Y:S01]  /*0150*/  HFMA2 R59, -RZ, RZ, 0, 5.9604644775390625e-08 ;  /* 0x00000001ff3b7431 */ /* 0x000fe200000001ff */
[----:B------:R-:W-:Y:S05]  /*0160*/  BRA `(.L_x_0) ;  /* 0x00000000000c7947 */ /* 0x000fea0003800000 */
.L_x_1:
[----:B------:R-:W1:Y:S01]  /*0170*/  LDCU UR8, c[0x0][0x880] ;  /* 0x00011000ff0877ac */ /* 0x000e620008000800 */
[----:B------:R-:W-:Y:S01]  /*0180*/  HFMA2 R59, -RZ, RZ, 0, 5.9604644775390625e-08 ;  /* 0x00000001ff3b7431 */ /* 0x000fe200000001ff */
[----:B-1----:R-:W-:-:S07]  /*0190*/  MOV R35, UR8 ;  /* 0x0000000800237c02 */ /* 0x002fce0008000f00 */
.L_x_0:
[----:B------:R-:W2:Y:S02]  /*01a0*/  LDCU.64 UR8, c[0x0][0x8b0] ;  /* 0x00011600ff0877ac */ /* 0x000ea40008000a00 */
[----:B--2---:R-:W-:-:S04]  /*01b0*/  UISETP.NE.U32.AND UP0, UPT, UR8, URZ, UPT ;  /* 0x000000ff0800728c */ /* 0x004fc8000bf05070 */
[----:B------:R-:W-:-:S09]  /*01c0*/  UISETP.NE.AND.EX UP0, UPT, UR9, URZ, UPT, UP0 ;  /* 0x000000ff0900728c */ /* 0x000fd2000bf05300 */
[----:B------:R-:W-:Y:S05]  /*01d0*/  BRA.U UP0, `(.L_x_2) ;  /* 0x0000000100247547 */ /* 0x000fea000b800000 */
[----:B------:R-:W2:Y:S02]  /*01e0*/  LDCU.64 UR8, c[0x0][0x8a8] ;  /* 0x00011500ff0877ac */ /* 0x000ea40008000a00 */
[----:B--2---:R-:W-:-:S04]  /*01f0*/  UISETP.NE.U32.AND UP0, UPT, UR8, URZ, UPT ;  /* 0x000000ff0800728c */ /* 0x004fc8000bf05070 */
[----:B------:R-:W-:-:S09]  /*0200*/  UISETP.NE.AND.EX UP0, UPT, UR9, URZ, UPT, UP0 ;  /* 0x000000ff0900728c */ /* 0x000fd2000bf05300 */
[----:B------:R-:W-:Y:S05]  /*0210*/  BRA.U !UP0, `(.L_x_3) ;  /* 0x00000001080c7547 */ /* 0x000fea000b800000 */
[----:B------:R-:W2:Y:S02]  /*0220*/  LDC.64 R32, c[0x0][0x8a8] ;  /* 0x00022a00ff207b82 */ /* 0x000ea40000000a00 */
[----:B--2---:R2:W5:Y:S01]  /*0230*/  LDG.E R32, desc[UR46][R32.64] ;  /* 0x0000002e20207981 */ /* 0x004562000c1e1900 */
[----:B------:R-:W-:Y:S05]  /*0240*/  BRA `(.L_x_2) ;  /* 0x0000000000087947 */ /* 0x000fea0003800000 */
.L_x_3:
[----:B------:R-:W2:Y:S02]  /*0250*/  LDCU UR8, c[0x0][0x8a0] ;  /* 0x00011400ff0877ac */ /* 0x000ea40008000800 */
[----:B--2---:R-:W-:Y:S02]  /*0260*/  MOV R32, UR8 ;  /* 0x0000000800207c02 */ /* 0x004fe40008000f00 */
.L_x_2:
[----:B------:R-:W-:Y:S01]  /*0270*/  IMAD.U32 R0, RZ, RZ, UR10 ;  /* 0x0000000aff007e24 */ /* 0x000fe2000f8e00ff */
[----:B------:R-:W-:Y:S04]  /*0280*/  BSSY.RECONVERGENT B0, `(.L_x_4) ;  /* 0x000000c000007945 */ /* 0x000fe80003800200 */
[C---:B------:R-:W-:Y:S02]  /*0290*/  ISETP.NE.OR P2, PT, R0.reuse, 0x1, !P1 ;  /* 0x000000010000780c */ /* 0x040fe40004f45670 */
[----:B------:R-:W-:-:S11]  /*02a0*/  ISETP.NE.OR P0, PT, R0, 0x3, !P1 ;  /* 0x000000030000780c */ /* 0x000fd60004f05670 */
[----:B------:R-:W-:Y:S05]  /*02b0*/  @P2 BRA `(.L_x_5) ;  /* 0x0000000000202947 */ /* 0x000fea0003800000 */
[----:B------:R-:W3:Y:S02]  /*02c0*/  LDCU.64 UR8, c[0x0][0x348] ;  /* 0x00006900ff0877ac */ /* 0x000ee40008000a00 */
[----:B---3--:R-:W-:Y:S02]  /*02d0*/  UIADD3 UR12, UP1, UPT, UR8, 0x80, URZ ;  /* 0x00000080080c7890 */ /* 0x008fe4000ff3e0ff */
[----:B------:R-:W-:Y:S02]  /*02e0*/  UIADD3 UR8, UP0, UPT, UR8, 0x180, URZ ;  /* 0x0000018008087890 */ /* 0x000fe4000ff1e0ff */
[----:B------:R-:W-:Y:S02]  /*02f0*/  UIADD3.X UR13, UPT, UPT, URZ, UR9, URZ, UP1, !UPT ;  /* 0x00000009ff0d7290 */ /* 0x000fe40008ffe4ff */
[----:B------:R-:W-:-:S07]  /*0300*/  UIADD3.X UR9, UPT, UPT, URZ, UR9, URZ, UP0, !UPT ;  /* 0x00000009ff097290 */ /* 0x000fce00087fe4ff */
[----:B------:R3:W-:Y:S02]  /*0310*/  UTMACCTL.PF [UR12] ;  /* 0x000000000c0079b9 */ /* 0x0007e40008040000 */
[----:B------:R3:W-:Y:S02]  /*0320*/  UTMACCTL.PF [UR8] ;  /* 0x00000000080079b9 */ /* 0x0007e40008040000 */
[----:B---3--:R-:W-:Y:S01]  /*0330*/  NOP ;  /* 0x0000000000007918 */ /* 0x008fe20000000000 */
.L_x_5:
[----:B------:R-:W-:Y:S05]  /*0340*/  BSYNC.RECONVERGENT B0 ;  /* 0x0000000000007941 */ /* 0x000fea0003800200 */
.L_x_4:
[----:B------:R-:W-:Y:S04]  /*0350*/  BSSY.RECONVERGENT B0, `(.L_x_6) ;  /* 0x000000a000007945 */ /* 0x000fe80003800200 */
        /* <DEDUP_REMOVED lines=9> */
.L_x_7:
[----:B------:R-:W-:Y:S05]  /*03f0*/  BSYNC.RECONVERGENT B0 ;  /* 0x0000000000007941 */ /* 0x000fea0003800200 */
.L_x_6:
[----:B------:R-:W3:Y:S01]  /*0400*/  LDCU.64 UR8, c[0x0][0x888] ;  /* 0x00011100ff0877ac */ /* 0x000ee20008000a00 */
[----:B------:R-:W-:Y:S02]  /*0410*/  UISETP.EQ.U32.AND UP1, UPT, UR6, URZ, UPT ;  /* 0x000000ff0600728c */ /* 0x000fe4000bf22070 */
[----:B------:R-:W-:Y:S02]  /*0420*/  UPLOP3.LUT UP5, UPT, UPT, UPT, UPT, 0x80, 0x8 ;  /* 0x000000000008789c */ /* 0x000fe40003faf070 */
[----:B---3--:R-:W-:-:S04]  /*0430*/  UISETP.NE.U32.AND UP0, UPT, UR8, URZ, UPT ;  /* 0x000000ff0800728c */ /* 0x008fc8000bf05070 */
[----:B------:R-:W-:-:S04]  /*0440*/  UISETP.NE.AND.EX UP0, UPT, UR9, URZ, UPT, UP0 ;  /* 0x000000ff0900728c */ /* 0x000fc8000bf05300 */
[----:B------:R-:W-:-:S04]  /*0450*/  UISETP.EQ.OR.EX UP2, UPT, UR7, URZ, !UP0, UP1 ;  /* 0x000000ff0700728c */ /* 0x000fc8000c742710 */
[----:B------:R-:W-:-:S05]  /*0460*/  UP2UR UR53, UPR, URZ, 0x4 ;  /* 0x00000004ff357883 */ /* 0x000fca0008000000 */
[----:B------:R-:W-:Y:S07]  /*0470*/  BRA.U !UP2, `(.L_x_8) ;  /* 0x000000010a207547 */ /* 0x000fee000b800000 */
[----:B------:R-:W-:Y:S01]  /*0480*/  UISETP.NE.U32.AND UP2, UPT, UR6, URZ, UPT ;  /* 0x000000ff0600728c */ /* 0x000fe2000bf45070 */
[----:B-----5:R-:W-:Y:S01]  /*0490*/  FSETP.NEU.AND P0, PT, R35, RZ, PT ;  /* 0x000000ff2300720b */ /* 0x020fe20003f0d000 */
[----:B------:R-:W-:Y:S02]  /*04a0*/  USEL UR6, URZ, 0xffffffff, UP0 ;  /* 0xffffffffff067887 */ /* 0x000fe40008000000 */
[----:B------:R-:W-:-:S10]  /*04b0*/  UISETP.NE.AND.EX UP2, UPT, UR7, URZ, UPT, UP2 ;  /* 0x000000ff0700728c */ /* 0x000fd4000bf45320 */
[----:B------:R-:W-:Y:S01]  /*04c0*/  VOTEU.ANY UP1, P0 ;  /* 0x0000000000ff7886 */ /* 0x000fe20000020100 */
[----:B------:R-:W-:-:S04]  /*04d0*/  @!UP2 USEL UR6, URZ, 0xffffffff, UP1 ;  /* 0xffffffffff06a887 */ /* 0x000fc80008800000 */
[----:B------:R-:W-:-:S04]  /*04e0*/  ULOP3.LUT UR6, UR6, 0x1, URZ, 0xc0, !UPT ;  /* 0x0000000106067892 */ /* 0x000fc8000f8ec0ff */
[----:B------:R-:W-:-:S11]  /*04f0*/  UISETP.NE.U32.AND UP5, UPT, UR6, 0x1, UPT ;  /* 0x000000010600788c */ /* 0x000fd6000bfa5070 */
.L_x_8:
[----:B------:R-:W3:Y:S01]  /*0500*/  SHFL.IDX PT, R0, R70, RZ, 0x1f ;  /* 0x00001fff46007589 */ /* 0x000ee200000e0000 */
[----:B------:R-:W-:-:S04]  /*0510*/  UISETP.NE.AND UP1, UPT, UR10, 0x2, UPT ;  /* 0x000000020a00788c */ /* 0x000fc8000bf25270 */
[----:B------:R-:W-:Y:S02]  /*0520*/  UISETP.EQ.AND UP2, UPT, UR5, URZ, !UP1 ;  /* 0x000000ff0500728c */ /* 0x000fe4000cf42270 */
[----:B------:R-:W-:-:S04]  /*0530*/  USEL UR6, URZ, 0x1, UP1 ;  /* 0x00000001ff067887 */ /* 0x000fc80008800000 */
[----:B------:R-:W-:Y:S02]  /*0540*/  PLOP3.LUT P5, PT, P1, PT, UP2, 0x80, 0x8 ;  /* 0x000000000008781c */ /* 0x000fe40000faf028 */
[----:B---3--:R-:W-:-:S13]  /*0550*/  ISETP.NE.AND P0, PT, R0, RZ, PT ;  /* 0x000000ff0000720c */ /* 0x008fda0003f05270 */
[----:B------:R-:W-:Y:S05]  /*0560*/  @P0 BRA `(.L_x_9) ;  /* 0x0000000000b80947 */ /* 0x000fea0003800000 */
[----:B------:R-:W-:Y:S01]  /*0570*/  ELECT P0, URZ, PT ;  /* 0x0000000000ff782f */ /* 0x000fe20003800000 */
[----:B------:R-:W-:-:S12]  /*0580*/  BSSY.RECONVERGENT B0, `(.L_x_9) ;  /* 0x000002c000007945 */ /* 0x000fd80003800200 */
[----:B------:R-:W-:Y:S05]  /*0590*/  @!P0 BRA `(.L_x_10) ;  /* 0x0000000000a88947 */ /* 0x000fea0003800000 */
[----:B------:R-:W-:Y:S01]  /*05a0*/  UMOV UR8, 0x400 ;  /* 0x0000040000087882 */ /* 0x000fe20000000000 */
[----:B------:R-:W-:Y:S01]  /*05b0*/  UMOV UR7, 0x1 ;  /* 0x0000000100077882 */ /* 0x000fe20000000000 */
[----:B------:R-:W-:Y:S02]  /*05c0*/  ULEA UR8, UR37, UR8, 0x18 ;  /* 0x0000000825087291 */ /* 0x000fe4000f8ec0ff */
[----:B------:R-:W-:-:S04]  /*05d0*/  UIADD3 UR12, UPT, UPT, -UR7, 0x100000, URZ ;  /* 0x00100000070c7890 */ /* 0x000fc8000fffe1ff */
[----:B------:R-:W-:Y:S02]  /*05e0*/  USHF.L.U32 UR13, UR12, 0xb, URZ ;  /* 0x0000000b0c0d7899 */ /* 0x000fe400080006ff */
[----:B------:R-:W-:Y:S01]  /*05f0*/  USHF.L.U32 UR12, UR12, 0x1, URZ ;  /* 0x000000010c0c7899 */ /* 0x000fe200080006ff */
[----:B------:R-:W3:Y:S11]  /*0600*/  FENCE.VIEW.ASYNC.S ;  /* 0x00000000000073c6 */ /* 0x000ef60000000000 */
[----:B---3--:R3:W4:Y:S01]  /*0610*/  SYNCS.EXCH.64 URZ, [UR8], UR12 ;  /* 0x0000000c08ff75b2 */ /* 0x0087220008000100 */
[----:B------:R3:W1:Y:S01]  /*0620*/  SYNCS.EXCH.64 URZ, [UR8+0x88], UR12 ;  /* 0x0000880c08ff75b2 */ /* 0x0006620008000100 */
        /* <DEDUP_REMOVED lines=31> */
[----:B------:R3:W1:Y:S02]  /*0820*/  SYNCS.EXCH.64 URZ, [UR8+0x108], UR12 ;  /* 0x0001080c08ff75b2 */ /* 0x0006640008000100 */
[----:B---34-:R-:W-:Y:S01]  /*0830*/  NOP ;  /* 0x0000000000007918 */ /* 0x018fe20000000000 */
.L_x_10:
[----:B------:R-:W-:Y:S05]  /*0840*/  BSYNC.RECONVERGENT B0 ;  /* 0x0000000000007941 */ /* 0x000fea0003800200 */
.L_x_9:
[----:B------:R-:W3:Y:S01]  /*0850*/  SHFL.IDX PT, R0, R70, RZ, 0x1f ;  /* 0x00001fff46007589 */ /* 0x000ee200000e0000 */
[----:B------:R-:W-:Y:S01]  /*0860*/  NOP ;  /* 0x0000000000007918 */ /* 0x000fe20000000000 */
[----:B---3--:R-:W-:-:S13]  /*0870*/  ISETP.NE.AND P0, PT, R0, 0x1, PT ;  /* 0x000000010000780c */ /* 0x008fda0003f05270 */
[----:B------:R-:W-:Y:S05]  /*0880*/  @P0 BRA `(.L_x_11) ;  /* 0x00000000004c0947 */ /* 0x000fea0003800000 */
[----:B------:R-:W-:Y:S01]  /*0890*/  UMOV UR9, 0x400 ;  /* 0x0000040000097882 */ /* 0x000fe20000000000 */
[----:B------:R-:W-:Y:S01]  /*08a0*/  UMOV UR8, 0x20 ;  /* 0x0000002000087882 */ /* 0x000fe20000000000 */
[----:B------:R-:W-:Y:S01]  /*08b0*/  UMOV UR7, 0x80 ;  /* 0x0000008000077882 */ /* 0x000fe20000000000 */
[----:B------:R-:W-:Y:S02]  /*08c0*/  ULEA UR9, UR37, UR9, 0x18 ;  /* 0x0000000925097291 */ /* 0x000fe4000f8ec0ff */
[----:B------:R-:W-:-:S04]  /*08d0*/  UIADD3 UR12, UPT, UPT, -UR8, 0x100000, URZ ;  /* 0x00100000080c7890 */ /* 0x000fc8000fffe1ff */
[----:B------:R-:W-:Y:S02]  /*08e0*/  USHF.L.U32 UR13, UR12, 0xb, URZ ;  /* 0x0000000b0c0d7899 */ /* 0x000fe400080006ff */
[----:B------:R-:W-:Y:S02]  /*08f0*/  USHF.L.U32 UR12, UR12, 0x1, URZ ;  /* 0x000000010c0c7899 */ /* 0x000fe400080006ff */
[----:B------:R-:W-:-:S04]  /*0900*/  UIADD3 UR14, UPT, UPT, -UR7, 0x100000, URZ ;  /* 0x00100000070e7890 */ /* 0x000fc8000fffe1ff */
[----:B------:R-:W-:Y:S02]  /*0910*/  USHF.L.U32 UR15, UR14, 0xb, URZ ;  /* 0x0000000b0e0f7899 */ /* 0x000fe400080006ff */
[----:B------:R-:W-:Y:S01]  /*0920*/  USHF.L.U32 UR14, UR14, 0x1, URZ ;  /* 0x000000010e0e7899 */ /* 0x000fe200080006ff */
[----:B------:R-:W-:Y:S01]  /*0930*/  ELECT P0, URZ, PT ;  /* 0x0000000000ff782f */ /* 0x000fe20003800000 */
[----:B------:R-:W3:Y:S02]  /*0940*/  FENCE.VIEW.ASYNC.S ;  /* 0x00000000000073c6 */ /* 0x000ee40000000000 */
[----:B---3--:R3:W4:Y:S08]  /*0950*/  SYNCS.EXCH.64 URZ, [UR9+0x110], UR12 ;  /* 0x0001100c09ff75b2 */ /* 0x0087300008000100 */
[----:B------:R3:W1:Y:S01]  /*0960*/  SYNCS.EXCH.64 URZ, [UR9+0x128], UR14 ;  /* 0x0001280e09ff75b2 */ /* 0x0006620008000100 */
[----:B------:R3:W1:Y:S01]  /*0970*/  SYNCS.EXCH.64 URZ, [UR9+0x118], UR12 ;  /* 0x0001180c09ff75b2 */ /* 0x0006620008000100 */
[----:B------:R3:W1:Y:S01]  /*0980*/  SYNCS.EXCH.64 URZ, [UR9+0x130], UR14 ;  /* 0x0001300e09ff75b2 */ /* 0x0006620008000100 */
[----:B------:R3:W1:Y:S01]  /*0990*/  SYNCS.EXCH.64 URZ, [UR9+0x120], UR12 ;  /* 0x0001200c09ff75b2 */ /* 0x0006620008000100 */
[----:B------:R3:W1:Y:S01]  /*09a0*/  SYNCS.EXCH.64 URZ, [UR9+0x138], UR14 ;  /* 0x0001380e09ff75b2 */ /* 0x0006620008000100 */
[----:B------:R-:W-:Y:S01]  /*09b0*/  NOP ;  /* 0x0000000000007918 */ /* 0x000fe20000000000 */
.L_x_11:
[----:B------:R-:W2:Y:S01]  /*09c0*/  SHFL.IDX PT, R0, R70, RZ, 0x1f ;  /* 0x00001fff46007589 */ /* 0x000ea200000e0000 */
[----:B------:R-:W-:Y:S01]  /*09d0*/  NOP ;  /* 0x0000000000007918 */ /* 0x000fe20000000000 */
[----:B--2---:R-:W-:-:S13]  /*09e0*/  ISETP.NE.AND P0, PT, R0, 0x3, PT ;  /* 0x000000030000780c */ /* 0x004fda0003f05270 */
[----:B------:R-:W-:Y:S05]  /*09f0*/  @P0 BRA `(.L_x_12) ;  /* 0x00000000002c0947 */ /* 0x000fea0003800000 */
[----:B------:R-:W-:Y:S01]  /*0a00*/  UMOV UR8, 0x400 ;  /* 0x0000040000087882 */ /* 0x000fe20000000000 */
[----:B------:R-:W-:Y:S01]  /*0a10*/  UMOV UR7, 0x20 ;  /* 0x0000002000077882 */ /* 0x000fe20000000000 */
[----:B------:R-:W-:Y:S02]  /*0a20*/  ULEA UR8, UR37, UR8, 0x18 ;  /* 0x0000000825087291 */ /* 0x000fe4000f8ec0ff */
[----:B---3--:R-:W-:-:S04]  /*0a30*/  UIADD3 UR12, UPT, UPT, -UR7, 0x100000, URZ ;  /* 0x00100000070c7890 */ /* 0x008fc8000fffe1ff */
[----:B------:R-:W-:Y:S02]  /*0a40*/  USHF.L.U32 UR13, UR12, 0xb, URZ ;  /* 0x0000000b0c0d7899 */ /* 0x000fe400080006ff */
[----:B------:R-:W-:Y:S01]  /*0a50*/  USHF.L.U32 UR12, UR12, 0x1, URZ ;  /* 0x000000010c0c7899 */ /* 0x000fe200080006ff */
[----:B------:R-:W-:Y:S01]  /*0a60*/  ELECT P0, URZ, PT ;  /* 0x0000000000ff782f */ /* 0x000fe20003800000 */
[----:B------:R-:W2:Y:S10]  /*0a70*/  FENCE.VIEW.ASYNC.S ;  /* 0x00000000000073c6 */ /* 0x000eb40000000000 */
[----:B--2---:R2:W3:Y:S01]  /*0a80*/  SYNCS.EXCH.64 URZ, [UR8+0x140], UR12 ;  /* 0x0001400c08ff75b2 */ /* 0x0044e20008000100 */
[----:B------:R2:W1:Y:S01]  /*0a90*/  SYNCS.EXCH.64 URZ, [UR8+0x148], UR12 ;  /* 0x0001480c08ff75b2 */ /* 0x0004620008000100 */
[----:B------:R-:W-:Y:S01]  /*0aa0*/  NOP ;  /* 0x0000000000007918 */ /* 0x000fe20000000000 */
.L_x_12:
[----:B------:R-:W4:Y:S01]  /*0ab0*/  SHFL.IDX PT, R0, R70, RZ, 0x1f ;  /* 0x00001fff46007589 */ /* 0x000f2200000e0000 */
[----:B------:R-:W-:Y:S01]  /*0ac0*/  NOP ;  /* 0x0000000000007918 */ /* 0x000fe20000000000 */
[----:B----4-:R-:W-:-:S13]  /*0ad0*/  ISETP.NE.AND P0, PT, R0, 0x4, PT ;  /* 0x000000040000780c */ /* 0x010fda0003f05270 */
[----:B------:R-:W-:Y:S05]  /*0ae0*/  @P0 BRA `(.L_x_13) ;  /* 0x0000000000480947 */ /* 0x000fea0003800000 */
[----:B---3--:R-:W-:Y:S01]  /*0af0*/  UMOV UR9, 0x1e0 ;  /* 0x000001e000097882 */ /* 0x008fe20000000000 */
[----:B--2---:R-:W-:Y:S01]  /*0b00*/  UMOV UR8, 0x400 ;  /* 0x0000040000087882 */ /* 0x004fe20000000000 */
[----:B------:R-:W-:Y:S01]  /*0b10*/  USEL UR9, UR9, 0x1a0, UP5 ;  /* 0x000001a009097887 */ /* 0x000fe2000a800000 */
        /* <DEDUP_REMOVED lines=9> */
[----:B------:R-:W2:Y:S02]  /*0bb0*/  FENCE.VIEW.ASYNC.S ;  /* 0x00000000000073c6 */ /* 0x000ea40000000000 */
[----:B--2---:R4:W2:Y:S08]  /*0bc0*/  SYNCS.EXCH.64 URZ, [UR8+0x150], UR12 ;  /* 0x0001500c08ff75b2 */ /* 0x0048b00008000100 */
[----:B------:R4:W3:Y:S01]  /*0bd0*/  SYNCS.EXCH.64 URZ, [UR8+0x160], UR14 ;  /* 0x0001600e08ff75b2 */ /* 0x0008e20008000100 */
[----:B------:R4:W1:Y:S01]  /*0be0*/  SYNCS.EXCH.64 URZ, [UR8+0x158], UR12 ;  /* 0x0001580c08ff75b2 */ /* 0x0008620008000100 */
[----:B------:R4:W1:Y:S02]  /*0bf0*/  SYNCS.EXCH.64 URZ, [UR8+0x168], UR14 ;  /* 0x0001680e08ff75b2 */ /* 0x0008640008000100 */
[----:B----4-:R-:W-:Y:S01]  /*0c00*/  NOP ;  /* 0x0000000000007918 */ /* 0x010fe20000000000 */
.L_x_13:
[----:B------:R-:W4:Y:S01]  /*0c10*/  SHFL.IDX PT, R0, R70, RZ, 0x1f ;  /* 0x00001fff46007589 */ /* 0x000f2200000e0000 */
[----:B------:R-:W-:Y:S01]  /*0c20*/  NOP ;  /* 0x0000000000007918 */ /* 0x000fe20000000000 */
[----:B----4-:R-:W-:-:S13]  /*0c30*/  ISETP.NE.AND P0, PT, R0, 0x5, PT ;  /* 0x000000050000780c */ /* 0x010fda0003f05270 */
[----:B------:R-:W-:Y:S05]  /*0c40*/  @P0 BRA `(.L_x_14) ;  /* 0x0000000000540947 */ /* 0x000fea0003800000 */
[----:B---3--:R-:W-:Y:S01]  /*0c50*/  UMOV UR9, 0x400 ;  /* 0x0000040000097882 */ /* 0x008fe20000000000 */
[----:B--2---:R-:W-:Y:S01]  /*0c60*/  UMOV UR8, 0x1 ;  /* 0x0000000100087882 */ /* 0x004fe20000000000 */
        /* <DEDUP_REMOVED lines=13> */
[----:B------:R4:W1:Y:S01]  /*0d40*/  SYNCS.EXCH.64 URZ, [UR9+0x198], UR14 ;  /* 0x0001980e09ff75b2 */ /* 0x0008620008000100 */
[----:B------:R4:W1:Y:S01]  /*0d50*/  SYNCS.EXCH.64 URZ, [UR9+0x180], UR12 ;  /* 0x0001800c09ff75b2 */ /* 0x0008620008000100 */
[----:B------:R4:W1:Y:S01]  /*0d60*/  SYNCS.EXCH.64 URZ, [UR9+0x1a0], UR14 ;  /* 0x0001a00e09ff75b2 */ /* 0x0008620008000100 */
[----:B------:R4:W1:Y:S01]  /*0d70*/  SYNCS.EXCH.64 URZ, [UR9+0x188], UR12 ;  /* 0x0001880c09ff75b2 */ /* 0x0008620008000100 */
[----:B------:R4:W1:Y:S02]  /*0d80*/  SYNCS.EXCH.64 URZ, [UR9+0x1a8], UR14 ;  /* 0x0001a80e09ff75b2 */ /* 0x0008640008000100 */
[----:B----4-:R-:W-:Y:S01]  /*0d90*/  NOP ;  /* 0x0000000000007918 */ /* 0x010fe20000000000 */
.L_x_14:
[----:B------:R-:W4:Y:S01]  /*0da0*/  SHFL.IDX PT, R0, R70, RZ, 0x1f ;  /* 0x00001fff46007589 */ /* 0x000f2200000e0000 */
[----:B------:R-:W-:Y:S01]  /*0db0*/  ISETP.NE.OR P1, PT, RZ, UR10, !P1 ;  /* 0x0000000aff007c0c */ /* 0x000fe2000cf25670 */
[----:B------:R-:W-:Y:S01]  /*0dc0*/  NOP ;  /* 0x0000000000007918 */ /* 0x000fe20000000000 */
[----:B----4-:R-:W-:-:S13]  /*0dd0*/  ISETP.NE.AND P0, PT, R0, 0x3, PT ;  /* 0x000000030000780c */ /* 0x010fda0003f05270 */
[----:B------:R-:W-:Y:S05]  /*0de0*/  @P0 BRA `(.L_x_15) ;  /* 0x0000000000340947 */ /* 0x000fea0003800000 */
[----:B--2---:R-:W-:Y:S01]  /*0df0*/  UMOV UR8, 0x400 ;  /* 0x0000040000087882 */ /* 0x004fe20000000000 */
[----:B------:R-:W-:Y:S01]  /*0e00*/  UMOV UR7, 0x20 ;  /* 0x0000002000077882 */ /* 0x000fe20000000000 */
[----:B------:R-:W-:Y:S02]  /*0e10*/  ULEA UR8, UR37, UR8, 0x18 ;  /* 0x0000000825087291 */ /* 0x000fe4000f8ec0ff */
[----:B---3--:R-:W-:-:S04]  /*0e20*/  UIADD3 UR12, UPT, UPT, -UR7, 0x100000, URZ ;  /* 0x00100000070c7890 */ /* 0x008fc8000fffe1ff */
[----:B------:R-:W-:Y:S02]  /*0e30*/  USHF.L.U32 UR13, UR12, 0xb, URZ ;  /* 0x0000000b0c0d7899 */ /* 0x000fe400080006ff */
[----:B------:R-:W-:Y:S01]  /*0e40*/  USHF.L.U32 UR12, UR12, 0x1, URZ ;  /* 0x000000010c0c7899 */ /* 0x000fe200080006ff */
[----:B------:R-:W-:Y:S01]  /*0e50*/  ELECT P0, URZ, PT ;  /* 0x0000000000ff782f */ /* 0x000fe20003800000 */
[----:B------:R-:W2:Y:S10]  /*0e60*/  FENCE.VIEW.ASYNC.S ;  /* 0x00000000000073c6 */ /* 0x000eb40000000000 */
[----:B--2---:R4:W2:Y:S01]  /*0e70*/  SYNCS.EXCH.64 URZ, [UR8+0x1b0], UR12 ;  /* 0x0001b00c08ff75b2 */ /* 0x0048a20008000100 */
[----:B------:R4:W3:Y:S01]  /*0e80*/  SYNCS.EXCH.64 URZ, [UR8+0x1c0], UR12 ;  /* 0x0001c00c08ff75b2 */ /* 0x0008e20008000100 */
[----:B------:R4:W1:Y:S01]  /*0e90*/  SYNCS.EXCH.64 URZ, [UR8+0x1b8], UR12 ;  /* 0x0001b80c08ff75b2 */ /* 0x0008620008000100 */
[----:B------:R4:W1:Y:S02]  /*0ea0*/  SYNCS.EXCH.64 URZ, [UR8+0x1c8], UR12 ;  /* 0x0001c80c08ff75b2 */ /* 0x0008640008000100 */
[----:B----4-:R-:W-:Y:S01]  /*0eb0*/  NOP ;  /* 0x0000000000007918 */ /* 0x010fe20000000000 */
.L_x_15:
[----:B------:R-:W-:Y:S01]  /*0ec0*/  VOTEU.ALL UP1, P1 ;  /* 0x0000000000ff7886 */ /* 0x000fe20000820000 */
[----:B--2---:R-:W2:Y:S01]  /*0ed0*/  LDCU UR8, c[0x0][0x36c] ;  /* 0x00006d80ff0877ac */ /* 0x004ea20008000800 */
[----:B------:R-:W-:Y:S01]  /*0ee0*/  NOP ;  /* 0x0000000000007918 */ /* 0x000fe20000000000 */
[----:B------:R-:W-:Y:S01]  /*0ef0*/  LOP3.LUT R10, R74, 0x1f, RZ, 0xc0, !PT ;  /* 0x0000001f4a0a7812 */ /* 0x000fe200078ec0ff */
[----:B---3--:R-:W-:Y:S01]  /*0f00*/  UMOV UR12, 0x20 ;  /* 0x00000020000c7882 */ /* 0x008fe20000000000 */
[----:B------:R-:W-:Y:S01]  /*0f10*/  @!UP1 UMOV UR7, 0x400 ;  /* 0x0000040000079882 */ /* 0x000fe20000000000 */
[----:B------:R-:W-:-:S04]  /*0f20*/  @!UP1 UIADD3 UR12, UPT, UPT, -UR12, 0x100000, URZ ;  /* 0x001000000c0c9890 */ /* 0x000fc8000fffe1ff */
[----:B------:R-:W-:Y:S02]  /*0f30*/  @!UP1 USHF.L.U32 UR13, UR12, 0xb, URZ ;  /* 0x0000000b0c0d9899 */ /* 0x000fe400080006ff */
[----:B------:R-:W-:Y:S02]  /*0f40*/  @!UP1 USHF.L.U32 UR12, UR12, 0x1, URZ ;  /* 0x000000010c0c9899 */ /* 0x000fe400080006ff */
[----:B------:R-:W-:Y:S01]  /*0f50*/  @!UP1 ULEA UR7, UR37, UR7, 0x18 ;  /* 0x0000000725079291 */ /* 0x000fe2000f8ec0ff */
[----:B------:R-:W-:Y:S01]  /*0f60*/  VOTEU.ALL UP1, P1 ;  /* 0x0000000000ff7886 */ /* 0x000fe20000820000 */
[----:B------:R-:W-:Y:S01]  /*0f70*/  UISETP.NE.AND UP4, UPT, UR10, URZ, UPT ;  /* 0x000000ff0a00728c */ /* 0x000fe2000bf85270 */
[----:B------:R-:W3:Y:S09]  /*0f80*/  FENCE.VIEW.ASYNC.S ;  /* 0x00000000000073c6 */ /* 0x000ef20000000000 */
[----:B---3--:R3:W4:Y:S01]  /*0f90*/  @!UP1 SYNCS.EXCH.64 URZ, [UR7+0x1d0], UR12 ;  /* 0x0001d00c07ff95b2 */ /* 0x0087220008000100 */
[----:B--2---:R-:W-:-:S09]  /*0fa0*/  UISETP.EQ.U32.AND UP1, UPT, UR8, 0x1, UPT ;  /* 0x000000010800788c */ /* 0x004fd2000bf22070 */
[----:B------:R-:W-:Y:S05]  /*0fb0*/  BRA.U !UP1, `(.L_x_16) ;  /* 0x0000000109087547 */ /* 0x000fea000b800000 */
[----:B-1--4-:R-:W-:Y:S01]  /*0fc0*/  UCGABAR_ARV ;  /* 0x00000000000079c7 */ /* 0x012fe20008000000 */
[----:B------:R-:W-:Y:S05]  /*0fd0*/  BRA `(.L_x_17) ;  /* 0x0000000000047947 */ /* 0x000fea0003800000 */
.L_x_16:
[----:B-1--4-:R-:W-:Y:S01]  /*0fe0*/  NOP ;  /* 0x0000000000007918 */ /* 0x012fe20000000000 */
.L_x_17:
[----:B------:R-:W1:Y:S01]  /*0ff0*/  S2R R11, SR_CTAID.X ;  /* 0x00000000000b7919 */ /* 0x000e620000002500 */
[----:B------:R-:W-:-:S05]  /*1000*/  CS2R.32 R60, SR_CgaSize ;  /* 0x00000000003c7805 */ /* 0x000fca0000008a00 */
[----:B------:R-:W-:-:S05]  /*1010*/  IMAD R60, R60, -0xa0, RZ ;  /* 0xffffff603c3c7824 */ /* 0x000fca00078e02ff */
[----:B------:R-:W-:-:S14]  /*1020*/  R2UR UR8, R60 ;  /* 0x000000003c0872ca */ /* 0x000fdc00000e0000 */
[----:B------:R-:W2:Y:S01]  /*1030*/  LDCU UR8, c[0x0][UR8+0x2b0] ;  /* 0x00005600080877ac */ /* 0x000ea20008000800 */
[----:B------:R-:W-:-:S05]  /*1040*/  CS2R.32 R0, SR_CgaSize ;  /* 0x0000000000007805 */ /* 0x000fca0000008a00 */
[----:B------:R-:W-:-:S06]  /*1050*/  IMAD R0, R0, -0xa0, RZ ;  /* 0xffffff6000007824 */ /* 0x000fcc00078e02ff */
[----:B------:R-:W4:Y:S01]  /*1060*/  LDC R0, c[0x0][R0+0x2a0] ;  /* 0x0000a80000007b82 */ /* 0x000f220000000800 */
[----:B------:R-:W-:Y:S01]  /*1070*/  PRMT R8, RZ, 0x7610, R8 ;  /* 0x00007610ff087816 */ /* 0x000fe20000000008 */
[----:B------:R-:W2:Y:S01]  /*1080*/  S2R R20, SR_CTAID.Y ;  /* 0x0000000000147919 */ /* 0x000ea20000002600 */
[----:B------:R-:W-:-:S05]  /*1090*/  CS2R.32 R60, SR_CgaSize ;  /* 0x00000000003c7805 */ /* 0x000fca0000008a00 */
[----:B------:R-:W-:-:S05]  /*10a0*/  IMAD R60, R60, -0xa0, RZ ;  /* 0xffffff603c3c7824 */ /* 0x000fca00078e02ff */
[----:B---3--:R-:W-:-:S14]  /*10b0*/  R2UR UR7, R60 ;  /* 0x000000003c0772ca */ /* 0x008fdc00000e0000 */
[----:B------:R-:W3:Y:S01]  /*10c0*/  LDCU UR7, c[0x0][UR7+0x2b4] ;  /* 0x00005680070777ac */ /* 0x000ee20008000800 */
[----:B------:R-:W-:Y:S01]  /*10d0*/  UISETP.NE.AND UP2, UPT, UR10, 0x2, UPT ;  /* 0x000000020a00788c */ /* 0x000fe2000bf45270 */
[----:B------:R-:W2:Y:S01]  /*10e0*/  LDC R9, c[0x0][0xb24] ;  /* 0x0002c900ff097b82 */ /* 0x000ea20000000800 */
[----:B------:R-:W-:-:S05]  /*10f0*/  CS2R.32 R58, SR_CgaSize ;  /* 0x00000000003a7805 */ /* 0x000fca0000008a00 */
[----:B------:R-:W-:-:S06]  /*1100*/  IMAD R58, R58, -0xa0, RZ ;  /* 0xffffff603a3a7824 */ /* 0x000fcc00078e02ff */
[----:B------:R-:W4:Y:S08]  /*1110*/  LDC R58, c[0x0][R58+0x2a4] ;  /* 0x0000a9003a3a7b82 */ /* 0x000f300000000800 */
[----:B------:R-:W4:Y:S01]  /*1120*/  LDC R26, c[0x0][0xb24] ;  /* 0x0002c900ff1a7b82 */ /* 0x000f220000000800 */
[----:B-1----:R-:W-:Y:S01]  /*1130*/  I2FP.F32.U32 R4, R11 ;  /* 0x0000000b00047245 */ /* 0x002fe20000201000 */
[----:B------:R-:W-:-:S06]  /*1140*/  IMAD.MOV.U32 R21, RZ, RZ, R11 ;  /* 0x000000ffff157224 */ /* 0x000fcc00078e000b */
[----:B------:R-:W1:Y:S01]  /*1150*/  S2UR UR36, SR_CTAID.Z ;  /* 0x00000000002479c3 */ /* 0x000e620000002700 */
[----:B--2---:R-:W-:Y:S02]  /*1160*/  ISETP.GE.AND P0, PT, R9, 0x1, PT ;  /* 0x000000010900780c */ /* 0x004fe40003f06270 */
[----:B------:R-:W-:Y:S01]  /*1170*/  I2FP.F32.U32 R2, R20 ;  /* 0x0000001400027245 */ /* 0x000fe20000201000 */
[----:B------:R-:W-:-:S04]  /*1180*/  FMUL R4, R4, UR8 ;  /* 0x0000000804047c20 */ /* 0x000fc80008400000 */
[----:B---3--:R-:W-:Y:S01]  /*1190*/  FMUL R2, R2, UR7 ;  /* 0x0000000702027c20 */ /* 0x008fe20008400000 */
[----:B------:R-:W2:Y:S01]  /*11a0*/  F2I.U32.TRUNC.NTZ R60, R4 ;  /* 0x00000004003c7305 */ /* 0x000ea2000020f000 */
[----:B------:R-:W3:Y:S07]  /*11b0*/  LDCU UR7, c[0x0][0xb30] ;  /* 0x00016600ff0777ac */ /* 0x000eee0008000800 */
[----:B------:R-:W1:Y:S01]  /*11c0*/  F2I.U32.TRUNC.NTZ R3, R2 ;  /* 0x0000000200037305 */ /* 0x000e62000020f000 */
[----:B--2---:R-:W-:-:S04]  /*11d0*/  IMAD.MOV R60, RZ, RZ, -R60 ;  /* 0x000000ffff3c7224 */ /* 0x004fc800078e0a3c */
[----:B----4-:R-:W-:Y:S01]  /*11e0*/  IMAD R60, R0, R60, R11 ;  /* 0x0000003c003c7224 */ /* 0x010fe200078e020b */
[----:B------:R-:W-:Y:S01]  /*11f0*/  PRMT R0, RZ, 0x7610, R0 ;  /* 0x00007610ff007816 */ /* 0x000fe20000000000 */
[----:B---3--:R-:W-:Y:S01]  /*1200*/  UISETP.NE.AND UP3, UPT, UR7, 0x1, UPT ;  /* 0x000000010700788c */ /* 0x008fe2000bf65270 */
[----:B-1----:R-:W-:-:S05]  /*1210*/  IADD3 R3, PT, PT, -R3, RZ, RZ ;  /* 0x000000ff03037210 */ /* 0x002fca0007ffe1ff */
[----:B------:R-:W-:Y:S01]  /*1220*/  IMAD R58, R58, R3, R20 ;  /* 0x000000033a3a7224 */ /* 0x000fe200078e0214 */
[----:B------:R-:W-:Y:S06]  /*1230*/  BRA.U UP4, `(.L_x_18) ;  /* 0x0000000104247547 */ /* 0x000fec000b800000 */
[----:B------:R-:W-:Y:S01]  /*1240*/  ISETP.NE.AND P1, PT, R58, RZ, PT ;  /* 0x000000ff3a00720c */ /* 0x000fe20003f25270 */
[----:B------:R-:W-:Y:S01]  /*1250*/  IMAD.MOV.U32 R0, RZ, RZ, 0x3 ;  /* 0x00000003ff007424 */ /* 0x000fe200078e00ff */
[C---:B------:R-:W-:Y:S02]  /*1260*/  LOP3.LUT R3, R60.reuse, 0xfffffffe, RZ, 0xc0, !PT ;  /* 0xfffffffe3c037812 */ /* 0x040fe400078ec0ff */
[----:B------:R-:W-:Y:S02]  /*1270*/  ISETP.LT.U32.OR P1, PT, R60, 0x2, !P1 ;  /* 0x000000023c00780c */ /* 0x000fe40004f21470 */
[----:B------:R-:W-:Y:S02]  /*1280*/  SHF.L.U32 R0, R0, R3, RZ ;  /* 0x0000000300007219 */ /* 0x000fe400000006ff */
[----:B------:R-:W-:Y:S02]  /*1290*/  SEL R5, RZ, 0x1, !P1 ;  /* 0x00000001ff057807 */ /* 0x000fe40004800000 */
[----:B------:R-:W-:-:S05]  /*12a0*/  SEL R2, RZ, 0x2, !P1 ;  /* 0x00000002ff027807 */ /* 0x000fca0004800000 */
[----:B------:R-:W-:-:S05]  /*12b0*/  IMAD.IADD R2, R5, 0x1, R2 ;  /* 0x0000000105027824 */ /* 0x000fca00078e0202 */
[----:B------:R-:W-:Y:S02]  /*12c0*/  PRMT R8, R2, 0x7610, R8 ;  /* 0x0000761002087816 */ /* 0x000fe40000000008 */
.L_x_18:
[----:B------:R-:W-:Y:S05]  /*12d0*/  @!P0 BRA `(.L_x_19) ;  /* 0x0000000000b88947 */ /* 0x000fea0003800000 */
[----:B------:R-:W1:Y:S01]  /*12e0*/  LDC.64 R4, c[0x0][0xb18] ;  /* 0x0002c600ff047b82 */ /* 0x000e620000000a00 */
[----:B------:R-:W-:-:S07]  /*12f0*/  ISETP.NE.AND P0, PT, R9, 0x1, PT ;  /* 0x000000010900780c */ /* 0x000fce0003f05270 */
[----:B------:R-:W2:Y:S08]  /*1300*/  LDC R14, c[0x0][0xb0c] ;  /* 0x0002c300ff0e7b82 */ /* 0x000eb00000000800 */
[----:B------:R-:W3:Y:S08]  /*1310*/  LDC R13, c[0x0][0x370] ;  /* 0x0000dc00ff0d7b82 */ /* 0x000ef00000000800 */
[----:B------:R-:W4:Y:S01]  /*1320*/  LDC R16, c[0x0][0x374] ;  /* 0x0000dd00ff107b82 */ /* 0x000f220000000800 */
[----:B-1----:R-:W-:-:S07]  /*1330*/  ISETP.NE.AND P1, PT, R4, 0x1, PT ;  /* 0x000000010400780c */ /* 0x002fce0003f25270 */
[----:B------:R-:W3:Y:S01]  /*1340*/  LDC.64 R6, c[0x0][0xb10] ;  /* 0x0002c400ff067b82 */ /* 0x000ee20000000a00 */
[----:B--2---:R-:W-:-:S07]  /*1350*/  ISETP.NE.AND P2, PT, R14, 0x1, PT ;  /* 0x000000010e00780c */ /* 0x004fce0003f45270 */
[----:B------:R-:W1:Y:S08]  /*1360*/  LDC R12, c[0x0][0xb20] ;  /* 0x0002c800ff0c7b82 */ /* 0x000e700000000800 */
[----:B------:R-:W2:Y:S01]  /*1370*/  LDC.64 R2, c[0x0][0xb28] ;  /* 0x0002ca00ff027b82 */ /* 0x000ea20000000a00 */
[----:B----4-:R-:W-:-:S04]  /*1380*/  IMAD.HI.U32 R15, R16, R5, RZ ;  /* 0x00000005100f7227 */ /* 0x010fc800078e00ff */
[----:B------:R-:W-:-:S04]  /*1390*/  IMAD.HI.U32 R5, R20, R5, RZ ;  /* 0x0000000514057227 */ /* 0x000fc800078e00ff */
[----:B---3--:R-:W-:-:S04]  /*13a0*/  IMAD.HI.U32 R18, R13, R6, RZ ;  /* 0x000000060d127227 */ /* 0x008fc800078e00ff */
[C---:B------:R-:W-:Y:S01]  /*13b0*/  IMAD.HI.U32 R22, R11.reuse, R6, RZ ;  /* 0x000000060b167227 */ /* 0x040fe200078e00ff */
[-C--:B------:R-:W-:Y:S02]  /*13c0*/  @P2 SHF.R.U32.HI R13, RZ, R7.reuse, R18 ;  /* 0x00000007ff0d2219 */ /* 0x080fe40000011612 */
[-C--:B-1----:R-:W-:Y:S02]  /*13d0*/  @P1 SHF.R.U32.HI R16, RZ, R12.reuse, R15 ;  /* 0x0000000cff101219 */ /* 0x082fe4000001160f */
[----:B------:R-:W-:Y:S02]  /*13e0*/  SHF.R.U32.HI R5, RZ, R12, R5 ;  /* 0x0000000cff057219 */ /* 0x000fe40000011605 */
[----:B------:R-:W-:Y:S02]  /*13f0*/  SHF.R.U32.HI R22, RZ, R7, R22 ;  /* 0x00000007ff167219 */ /* 0x000fe40000011616 */
[----:B------:R-:W-:Y:S01]  /*1400*/  SEL R5, R20, R5, !P1 ;  /* 0x0000000514057207 */ /* 0x000fe20004800000 */
[----:B--2---:R-:W-:Y:S01]  /*1410*/  IMAD.HI.U32 R18, R16, R2, RZ ;  /* 0x0000000210127227 */ /* 0x004fe200078e00ff */
[----:B------:R-:W-:-:S02]  /*1420*/  SEL R21, R11, R22, !P2 ;  /* 0x000000160b157207 */ /* 0x000fc40005000000 */
[----:B------:R-:W-:Y:S01]  /*1430*/  IADD3 R7, PT, PT, -R5, RZ, RZ ;  /* 0x000000ff05077210 */ /* 0x000fe20007ffe1ff */
[----:B------:R-:W-:Y:S01]  /*1440*/  IMAD.HI.U32 R6, R13, R2, RZ ;  /* 0x000000020d067227 */ /* 0x000fe200078e00ff */
[----:B------:R-:W-:-:S03]  /*1450*/  @P0 SHF.R.U32.HI R16, RZ, R3, R18 ;  /* 0x00000003ff100219 */ /* 0x000fc60000011612 */
[----:B------:R-:W-:Y:S01]  /*1460*/  IMAD R7, R4, R7, R20 ;  /* 0x0000000704077224 */ /* 0x000fe200078e0214 */
[----:B------:R-:W-:Y:S01]  /*1470*/  @P0 SHF.R.U32.HI R13, RZ, R3, R6 ;  /* 0x00000003ff0d0219 */ /* 0x000fe20000011606 */
[----:B------:R-:W-:-:S04]  /*1480*/  IMAD R16, R16, R9, RZ ;  /* 0x0000000910107224 */ /* 0x000fc800078e02ff */
[----:B------:R-:W-:Y:S01]  /*1490*/  IMAD R6, R13, R9, RZ ;  /* 0x000000090d067224 */ /* 0x000fe200078e02ff */
[----:B------:R-:W-:-:S04]  /*14a0*/  ISETP.GE.AND P1, PT, R5, R16, PT ;  /* 0x000000100500720c */ /* 0x000fc80003f26270 */
[----:B------:R-:W-:Y:S01]  /*14b0*/  ISETP.GE.OR P1, PT, R21, R6, P1 ;  /* 0x000000061500720c */ /* 0x000fe20000f26670 */
[----:B------:R-:W-:-:S05]  /*14c0*/  IMAD.HI.U32 R6, R5, R2, RZ ;  /* 0x0000000205067227 */ /* 0x000fca00078e00ff */
[----:B------:R-:W-:-:S04]  /*14d0*/  SHF.R.U32.HI R6, RZ, R3, R6 ;  /* 0x00000003ff067219 */ /* 0x000fc80000011606 */
[----:B------:R-:W-:-:S03]  /*14e0*/  SEL R6, R5, R6, !P0 ;  /* 0x0000000605067207 */ /* 0x000fc60004000000 */
[----:B------:R-:W-:Y:S01]  /*14f0*/  @!P1 IMAD.HI.U32 R12, R21, R2, RZ ;  /* 0x00000002150c9227 */ /* 0x000fe200078e00ff */
[----:B------:R-:W-:-:S04]  /*1500*/  IADD3 R2, PT, PT, -R6, RZ, RZ ;  /* 0x000000ff06027210 */ /* 0x000fc80007ffe1ff */
[----:B------:R-:W-:Y:S01]  /*1510*/  @!P1 SHF.R.U32.HI R12, RZ, R3, R12 ;  /* 0x00000003ff0c9219 */ /* 0x000fe2000001160c */
[----:B------:R-:W-:-:S03]  /*1520*/  IMAD R2, R9, R2, R5 ;  /* 0x0000000209027224 */ /* 0x000fc600078e0205 */
[----:B------:R-:W-:-:S05]  /*1530*/  @!P1 SEL R3, R21, R12, !P0 ;  /* 0x0000000c15039207 */ /* 0x000fca0004000000 */
[--C-:B------:R-:W-:Y:S02]  /*1540*/  @!P1 IMAD.IADD R6, R6, 0x1, -R3.reuse ;  /* 0x0000000106069824 */ /* 0x100fe400078e0a03 */
[----:B------:R-:W-:Y:S01]  /*1550*/  @!P1 IMAD R3, R2, R13, R3 ;  /* 0x0000000d02039224 */ /* 0x000fe200078e0203 */
[----:B------:R-:W-:Y:S01]  /*1560*/  IADD3 R2, PT, PT, -R21, RZ, RZ ;  /* 0x000000ff15027210 */ /* 0x000fe20007ffe1ff */
[----:B------:R-:W-:Y:S02]  /*1570*/  @!P1 IMAD R5, R6, R9, R21 ;  /* 0x0000000906059224 */ /* 0x000fe400078e0215 */
[----:B------:R-:W-:Y:S02]  /*1580*/  @!P1 IMAD.MOV.U32 R21, RZ, RZ, R3 ;  /* 0x000000ffff159224 */ /* 0x000fe400078e0003 */
[----:B------:R-:W-:Y:S02]  /*1590*/  IMAD R2, R14, R2, R11 ;  /* 0x000000020e027224 */ /* 0x000fe400078e020b */
[----:B------:R-:W-:-:S02]  /*15a0*/  IMAD R20, R5, R4, R7 ;  /* 0x0000000405147224 */ /* 0x000fc400078e0207 */
[----:B------:R-:W-:Y:S02]  /*15b0*/  IMAD R21, R21, R14, R2 ;  /* 0x0000000e15157224 */ /* 0x000fe400078e0202 */
.L_x_19:
[----:B------:R-:W-:Y:S05]  /*15c0*/  BRA.U UP3, `(.L_x_20) ;  /* 0x0000000103407547 */ /* 0x000fea000b800000 */
[----:B------:R-:W1:Y:S08]  /*15d0*/  LDC.64 R4, c[0x0][0xb10] ;  /* 0x0002c400ff047b82 */ /* 0x000e700000000a00 */
[----:B------:R-:W2:Y:S08]  /*15e0*/  LDC.64 R2, c[0x0][0xb18] ;  /* 0x0002c600ff027b82 */ /* 0x000eb00000000a00 */
[----:B------:R-:W3:Y:S08]  /*15f0*/  LDC R6, c[0x0][0xb20] ;  /* 0x0002c800ff067b82 */ /* 0x000ef00000000800 */
[----:B------:R-:W4:Y:S01]  /*1600*/  LDC R12, c[0x0][0xb0c] ;  /* 0x0002c300ff0c7b82 */ /* 0x000f220000000800 */
[----:B-1----:R-:W-:-:S05]  /*1610*/  IMAD.HI.U32 R4, R21, R4, RZ ;  /* 0x0000000415047227 */ /* 0x002fca00078e00ff */
[----:B------:R-:W-:Y:S01]  /*1620*/  SHF.R.U32.HI R4, RZ, R5, R4 ;  /* 0x00000005ff047219 */ /* 0x000fe20000011604 */
[----:B--2---:R-:W-:Y:S01]  /*1630*/  IMAD.HI.U32 R3, R20, R3, RZ ;  /* 0x0000000314037227 */ /* 0x004fe200078e00ff */
[----:B------:R-:W-:-:S04]  /*1640*/  ISETP.NE.AND P0, PT, R2, 0x1, PT ;  /* 0x000000010200780c */ /* 0x000fc80003f05270 */
[----:B---3--:R-:W-:-:S04]  /*1650*/  SHF.R.U32.HI R3, RZ, R6, R3 ;  /* 0x00000006ff037219 */ /* 0x008fc80000011603 */
[----:B------:R-:W-:Y:S02]  /*1660*/  SEL R3, R20, R3, !P0 ;  /* 0x0000000314037207 */ /* 0x000fe40004000000 */
[----:B----4-:R-:W-:-:S04]  /*1670*/  ISETP.NE.AND P1, PT, R12, 0x1, PT ;  /* 0x000000010c00780c */ /* 0x010fc80003f25270 */
[----:B------:R-:W-:-:S05]  /*1680*/  SEL R6, R21, R4, !P1 ;  /* 0x0000000415067207 */ /* 0x000fca0004800000 */
[----:B------:R-:W-:Y:S02]  /*1690*/  IMAD.IADD R4, R3, 0x1, -R6 ;  /* 0x0000000103047824 */ /* 0x000fe400078e0a06 */
[----:B------:R-:W-:Y:S02]  /*16a0*/  IMAD.IADD R3, R6, 0x1, -R3 ;  /* 0x0000000106037824 */ /* 0x000fe400078e0a03 */
[----:B------:R-:W-:Y:S02]  /*16b0*/  IMAD R21, R4, R12, R21 ;  /* 0x0000000c04157224 */ /* 0x000fe400078e0215 */
[----:B------:R-:W-:Y:S02]  /*16c0*/  IMAD R20, R3, R2, R20 ;  /* 0x0000000203147224 */ /* 0x000fe400078e0214 */
.L_x_20:
[----:B------:R-:W-:Y:S05]  /*16d0*/  BRA.U !UP1, `(.L_x_21) ;  /* 0x00000001090c7547 */ /* 0x000fea000b800000 */
[----:B------:R-:W-:Y:S01]  /*16e0*/  UCGABAR_WAIT ;  /* 0x0000000000007dc7 */ /* 0x000fe20008000000 */
[----:B------:R-:W-:Y:S01]  /*16f0*/  CCTL.IVALL ;  /* 0x00000000ff00798f */ /* 0x000fe20002000000 */
[----:B------:R-:W-:Y:S05]  /*1700*/  BRA `(.L_x_22) ;  /* 0x0000000000047947 */ /* 0x000fea0003800000 */
.L_x_21:
[----:B------:R-:W-:Y:S06]  /*1710*/  BAR.SYNC.DEFER_BLOCKING 0x0 ;  /* 0x0000000000007b1d */ /* 0x000fec0000010000 */
.L_x_22:
[----:B------:R-:W-:Y:S05]  /*1720*/  BRA.U UP2, `(.L_x_23) ;  /* 0x00000019028c7547 */ /* 0x000fea000b800000 */
[----:B------:R-:W1:Y:S01]  /*1730*/  LDCU UR4, c[0x0][0x38c] ;  /* 0x00007180ff0477ac */ /* 0x000e620008000800 */
[----:B------:R-:W2:Y:S01]  /*1740*/  LDC R9, c[0x0][0x370] ;  /* 0x0000dc00ff097b82 */ /* 0x000ea20000000800 */
[C---:B------:R-:W-:Y:S01]  /*1750*/  IMAD.SHL.U32 R17, R11.reuse, 0x20, RZ ;  /* 0x000000200b117824 */ /* 0x040fe200078e00ff */
[----:B------:R-:W-:Y:S01]  /*1760*/  PLOP3.LUT P1, PT, PT, PT, UP5, 0x80, 0x8 ;  /* 0x000000000008781c */ /* 0x000fe20003f2f058 */
[----:B------:R-:W-:Y:S01]  /*1770*/  HFMA2 R15, -RZ, RZ, 0, 5.9604644775390625e-08 ;  /* 0x00000001ff0f7431 */ /* 0x000fe200000001ff */
[----:B------:R-:W-:Y:S01]  /*1780*/  UISETP.NE.AND UP1, UPT, UR10, URZ, UPT ;  /* 0x000000ff0a00728c */ /* 0x000fe2000bf25270 */
[----:B------:R-:W-:Y:S01]  /*1790*/  HFMA2 R12, -RZ, RZ, 0, 0 ;  /* 0x00000000ff0c7431 */ /* 0x000fe200000001ff */
[----:B------:R-:W-:Y:S01]  /*17a0*/  ISETP.NE.AND P4, PT, R10, RZ, P5 ;  /* 0x000000ff0a00720c */ /* 0x000fe20002f85270 */
[----:B------:R-:W-:Y:S01]  /*17b0*/  IMAD.SHL.U32 R16, R11, 0x40, RZ ;  /* 0x000000400b107824 */ /* 0x000fe200078e00ff */
[----:B------:R-:W3:Y:S01]  /*17c0*/  LDC R0, c[0x0][0x374] ;  /* 0x0000dd00ff007b82 */ /* 0x000ee20000000800 */
[----:B------:R-:W-:Y:S01]  /*17d0*/  PLOP3.LUT P1, PT, P1, PT, PT, 0x8, 0x80 ;  /* 0x000000000080781c */ /* 0x000fe20000f2e170 */
[----:B------:R-:W-:Y:S01]  /*17e0*/  IMAD.MOV.U32 R14, RZ, RZ, RZ ;  /* 0x000000ffff0e7224 */ /* 0x000fe200078e00ff */
[----:B------:R-:W-:Y:S01]  /*17f0*/  MOV R8, 0x1 ;  /* 0x0000000100087802 */ /* 0x000fe20000000f00 */
[----:B------:R-:W-:Y:S01]  /*1800*/  IMAD.MOV.U32 R10, RZ, RZ, RZ ;  /* 0x000000ffff0a7224 */ /* 0x000fe200078e00ff */
[----:B------:R-:W-:Y:S01]  /*1810*/  LOP3.LUT R17, R17, 0x20, RZ, 0xc0, !PT ;  /* 0x0000002011117812 */ /* 0x000fe200078ec0ff */
[----:B------:R-:W4:Y:S01]  /*1820*/  LDCU.64 UR14, c[0x0][0x348] ;  /* 0x00006900ff0e77ac */ /* 0x000f220008000a00 */
[----:B-1----:R-:W-:-:S02]  /*1830*/  UIADD3 UR5, UPT, UPT, UR4, 0x3f, URZ ;  /* 0x0000003f04057890 */ /* 0x002fc4000fffe0ff */
[----:B------:R-:W-:Y:S02]  /*1840*/  USEL UR22, UR6, 0x2, UP1 ;  /* 0x0000000206167887 */ /* 0x000fe40008800000 */
[----:B------:R-:W-:Y:S01]  /*1850*/  USHF.R.S32.HI UR7, URZ, 0x1f, UR5 ;  /* 0x0000001fff077899 */ /* 0x000fe20008011405 */
[----:B------:R-:W-:-:S03]  /*1860*/  UMOV UR23, URZ ;  /* 0x000000ff00177c82 */ /* 0x000fc60008000000 */
[----:B------:R-:W-:Y:S02]  /*1870*/  ULEA.HI UR7, UR7, UR5, URZ, 0x6 ;  /* 0x0000000507077291 */ /* 0x000fe4000f8f30ff */
[----:B------:R-:W-:Y:S02]  /*1880*/  UIADD3 UR5, UPT, UPT, UR4, -0x1, URZ ;  /* 0xffffffff04057890 */ /* 0x000fe4000fffe0ff */
[----:B------:R-:W-:Y:S02]  /*1890*/  USHF.R.S32.HI UR7, URZ, 0x6, UR7 ;  /* 0x00000006ff077899 */ /* 0x000fe40008011407 */
[----:B------:R-:W-:Y:S02]  /*18a0*/  UISETP.GE.U32.AND UP2, UPT, UR5, -0x7f, UPT ;  /* 0xffffff810500788c */ /* 0x000fe4000bf46070 */
[----:B------:R-:W-:Y:S02]  /*18b0*/  UISETP.LT.U32.AND UP0, UPT, UR7, 0x11, UPT ;  /* 0x000000110700788c */ /* 0x000fe4000bf01070 */
[----:B------:R-:W-:-:S02]  /*18c0*/  UIADD3 UR4, UPT, UPT, UR4, 0x7e, URZ ;  /* 0x0000007e04047890 */ /* 0x000fc4000fffe0ff */
[----:B------:R-:W-:-:S04]  /*18d0*/  USEL UR5, UR7, 0x11, UP0 ;  /* 0x0000001107057887 */ /* 0x000fc80008000000 */
[----:B------:R-:W-:Y:S02]  /*18e0*/  UIADD3 UR21, UPT, UPT, UR5, -0x1, URZ ;  /* 0xffffffff05157890 */ /* 0x000fe4000fffe0ff */
[----:B------:R-:W-:Y:S02]  /*18f0*/  @UP2 UIADD3 UR21, UPT, UPT, UR5, URZ, URZ ;  /* 0x000000ff05152290 */ /* 0x000fe4000fffe0ff */
[----:B------:R-:W-:Y:S02]  /*1900*/  UIADD3 UR24, UPT, UPT, UR7, -UR5, URZ ;  /* 0x8000000507187290 */ /* 0x000fe4000fffe0ff */
[----:B------:R-:W-:Y:S02]  /*1910*/  UIADD3 UR13, UPT, UPT, UR21, 0x1, URZ ;  /* 0x00000001150d7890 */ /* 0x000fe4000fffe0ff */
[----:B--2-4-:R-:W-:-:S12]  /*1920*/  UIADD3 UR21, UPT, UPT, -UR21, URZ, URZ ;  /* 0x000000ff15157290 */ /* 0x014fd8000fffe1ff */
.L_x_43:
[----:B------:R-:W-:Y:S01]  /*1930*/  UISETP.NE.AND UP0, UPT, UR37, URZ, UPT ;  /* 0x000000ff2500728c */ /* 0x000fe2000bf05270 */
[----:B------:R-:W1:Y:S08]  /*1940*/  S2UR UR37, SR_CgaCtaId ;  /* 0x00000000002579c3 */ /* 0x000e700000008800 */
[----:B------:R-:W-:Y:S05]  /*1950*/  BRA.U UP0, `(.L_x_24) ;  /* 0x0000000100347547 */ /* 0x000fea000b800000 */
[----:B------:R-:W2:Y:S01]  /*1960*/  S2R R2, SR_CgaCtaId ;  /* 0x0000000000027919 */ /* 0x000ea20000008800 */
[----:B------:R-:W-:-:S04]  /*1970*/  MOV R3, 0x400 ;  /* 0x0000040000037802 */ /* 0x000fc80000000f00 */
[----:B--2---:R-:W-:Y:S02]  /*1980*/  LEA R3, R2, R3, 0x18 ;  /* 0x0000000302037211 */ /* 0x004fe400078ec0ff */
[----:B------:R-:W-:-:S03]  /*1990*/  SHF.L.U32 R2, R8, 0x1f, RZ ;  /* 0x0000001f08027819 */ /* 0x000fc600000006ff */
[----:B------:R-:W-:-:S04]  /*19a0*/  IMAD R3, R10, 0x8, R3 ;  /* 0x000000080a037824 */ /* 0x000fc800078e0203 */
[----:B------:R-:W2:Y:S02]  /*19b0*/  SYNCS.PHASECHK.TRANS64.TRYWAIT P0, [R3+URZ+0x1c0], R2 ;  /* 0x0001c002030075a7 */ /* 0x000ea400080011ff */
[----:B--2---:R-:W-:Y:S05]  /*19c0*/  @!P0 BRA `(.L_x_25) ;  /* 0x0000006400588947 */ /* 0x004fea0003800000 */
.L_x_147:
[----:B------:R-:W-:Y:S01]  /*19d0*/  VIADD R10, R10, 0x1 ;  /* 0x000000010a0a7836 */ /* 0x000fe20000000000 */
[----:B------:R2:W-:Y:S04]  /*19e0*/  SYNCS.ARRIVE.TRANS64.A1T0 RZ, [R3+URZ+0x1b0], RZ ;  /* 0x0001b0ff03ff79a7 */ /* 0x0005e800081000ff */
[----:B------:R-:W-:-:S04]  /*19f0*/  ISETP.NE.AND P0, PT, R10, 0x2, PT ;  /* 0x000000020a00780c */ /* 0x000fc80003f05270 */
[----:B------:R-:W-:Y:S02]  /*1a00*/  SEL R10, R10, RZ, P0 ;  /* 0x000000ff0a0a7207 */ /* 0x000fe40000000000 */
[----:B--2---:R-:W-:-:S04]  /*1a10*/  SEL R3, RZ, 0x1, P0 ;  /* 0x00000001ff037807 */ /* 0x004fc80000000000 */
[----:B------:R-:W-:-:S07]  /*1a20*/  LOP3.LUT R8, R8, R3, RZ, 0x3c, !PT ;  /* 0x0000000308087212 */ /* 0x000fce00078e3cff */
.L_x_24:
[----:B------:R-:W-:Y:S01]  /*1a30*/  UMOV UR6, 0x400 ;  /* 0x0000040000067882 */ /* 0x000fe20000000000 */
[----:B------:R-:W-:Y:S01]  /*1a40*/  LEA.HI R3, R21, R21, RZ, 0x1 ;  /* 0x0000001515037211 */ /* 0x000fe200078f08ff */
[----:B-1----:R-:W-:Y:S01]  /*1a50*/  ULEA UR6, UR37, UR6, 0x18 ;  /* 0x0000000625067291 */ /* 0x002fe2000f8ec0ff */
[----:B------:R-:W-:Y:S01]  /*1a60*/  SHF.L.U32 R2, R15, 0x1f, RZ ;  /* 0x0000001f0f027819 */ /* 0x000fe200000006ff */
[----:B------:R-:W-:Y:S01]  /*1a70*/  UISETP.GE.U32.AND UP0, UPT, UR4, 0x7f, UPT ;  /* 0x0000007f0400788c */ /* 0x000fe2000bf06070 */
[----:B------:R-:W-:Y:S01]  /*1a80*/  R2UR UR35, R16 ;  /* 0x00000000102372ca */ /* 0x000fe200000e0000 */
[----:B------:R-:W-:Y:S01]  /*1a90*/  ULEA UR8, UR23, UR6, 0x3 ;  /* 0x0000000617087291 */ /* 0x000fe2000f8e18ff */
[----:B------:R-:W-:Y:S01]  /*1aa0*/  IMAD.SHL.U32 R3, R3, 0x40, RZ ;  /* 0x0000004003037824 */ /* 0x000fe200078e00ff */
[----:B------:R-:W-:Y:S01]  /*1ab0*/  R2UR UR11, R17 ;  /* 0x00000000110b72ca */ /* 0x000fe200000e0000 */
[----:B------:R-:W-:-:S03]  /*1ac0*/  UMOV UR25, URZ ;  /* 0x000000ff00197c82 */ /* 0x000fc60008000000 */
[----:B------:R-:W-:-:S03]  /*1ad0*/  LOP3.LUT R3, R3, 0xffffff80, RZ, 0xc0, !PT ;  /* 0xffffff8003037812 */ /* 0x000fc600078ec0ff */
[----:B------:R1:W2:Y:S01]  /*1ae0*/  SYNCS.PHASECHK.TRANS64.TRYWAIT P0, [UR8+0x88], R2 ;  /* 0x00008802ff0075a7 */ /* 0x0002a20008001108 */
[----:B------:R-:W-:Y:S02]  /*1af0*/  R2UR UR9, R3 ;  /* 0x00000000030972ca */ /* 0x000fe400000e0000 */
[----:B------:R-:W-:-:S11]  /*1b00*/  R2UR UR8, R20 ;  /* 0x00000000140872ca */ /* 0x000fd600000e0000 */
[----:B------:R-:W-:Y:S02]  /*1b10*/  ULOP3.LUT UR35, UR9, 0x40, UR35, 0xf8, !UPT ;  /* 0x0000004009237892 */ /* 0x000fe4000f8ef823 */
[----:B------:R-:W-:Y:S01]  /*1b20*/  ULEA UR11, UR8, UR11, 0x6 ;  /* 0x0000000b080b7291 */ /* 0x000fe2000f8e30ff */
[----:B------:R-:W-:Y:S11]  /*1b30*/  BRA.U !UP0, `(.L_x_26) ;  /* 0x0000000108c07547 */ /* 0x000ff6000b800000 */
[----:B------:R-:W-:Y:S01]  /*1b40*/  UMOV UR16, UR21 ;  /* 0x0000001500107c82 */ /* 0x000fe20008000000 */
[----:B------:R-:W-:Y:S01]  /*1b50*/  UMOV UR17, UR23 ;  /* 0x0000001700117c82 */ /* 0x000fe20008000000 */
[----:B------:R-:W-:-:S05]  /*1b60*/  UMOV UR34, URZ ;  /* 0x000000ff00227c82 */ /* 0x000fca0008000000 */
.L_x_32:
[----:B------:R-:W-:Y:S01]  /*1b70*/  ULEA UR33, UR17, UR6, 0x3 ;  /* 0x0000000611217291 */ /* 0x000fe2000f8e18ff */
[----:B------:R-:W-:Y:S01]  /*1b80*/  @P5 MOV R3, 0x6000 ;  /* 0x0000600000035802 */ /* 0x000fe20000000f00 */
[----:B-12-4-:R-:W-:Y:S10]  /*1b90*/  @P0 BRA `(.L_x_27) ;  /* 0x00000000000c0947 */ /* 0x016ff40003800000 */
[----:B------:R-:W-:-:S04]  /*1ba0*/  SHF.L.U32 R5, R15, 0x1f, RZ ;  /* 0x0000001f0f057819 */ /* 0x000fc800000006ff */
[----:B------:R-:W2:Y:S02]  /*1bb0*/  SYNCS.PHASECHK.TRANS64.TRYWAIT P0, [UR33+0x88], R5 ;  /* 0x00008805ff0075a7 */ /* 0x000ea40008001121 */
[----:B--2---:R-:W-:Y:S05]  /*1bc0*/  @!P0 BRA `(.L_x_28) ;  /* 0x0000006000ec8947 */ /* 0x004fea0003800000 */
.L_x_27:
[----:B------:R2:W-:Y:S01]  /*1bd0*/  @P5 SYNCS.ARRIVE.TRANS64 RZ, [UR33], R3 ;  /* 0x00000003ffff59a7 */ /* 0x0005e20008000021 */
[----:B------:R-:W-:Y:S02]  /*1be0*/  ULOP3.LUT UR8, UR22, 0x2, URZ, 0xfc, !UPT ;  /* 0x0000000216087892 */ /* 0x000fe4000f8efcff */
[----:B------:R-:W-:Y:S02]  /*1bf0*/  UIADD3 UR16, UPT, UPT, UR16, 0x1, URZ ;  /* 0x0000000110107890 */ /* 0x000fe4000fffe0ff */
[----:B------:R-:W-:Y:S02]  /*1c00*/  UISETP.NE.AND UP0, UPT, UR8, 0x2, UPT ;  /* 0x000000020800788c */ /* 0x000fe4000bf05270 */
[----:B------:R-:W-:-:S07]  /*1c10*/  UISETP.NE.AND UP2, UPT, UR16, 0x1, UPT ;  /* 0x000000011000788c */ /* 0x000fce000bf45270 */
[----:B------:R-:W-:Y:S05]  /*1c20*/  BRA.U UP0, `(.L_x_29) ;  /* 0x0000000100047547 */ /* 0x000fea000b800000 */
[----:B------:R-:W-:Y:S05]  /*1c30*/  BPT.TRAP 0x1 ;  /* 0x000000040000795c */ /* 0x000fea0000300000 */
.L_x_29:
[----:B------:R-:W-:Y:S04]  /*1c40*/  BSSY.RECONVERGENT B0, `(.L_x_30) ;  /* 0x0000003000007945 */ /* 0x000fe80003800200 */
[----:B------:R-:W-:Y:S05]  /*1c50*/  @!P4 BRA `(.L_x_31) ;  /* 0x000000000004c947 */ /* 0x000fea0003800000 */
[----:B------:R-:W-:Y:S05]  /*1c60*/  BPT.TRAP 0x1 ;  /* 0x000000040000795c */ /* 0x000fea0000300000 */
.L_x_31:
[----:B------:R-:W-:Y:S05]  /*1c70*/  BSYNC.RECONVERGENT B0 ;  /* 0x0000000000007941 */ /* 0x000fea0003800200 */
.L_x_30:
[----:B------:R-:W-:Y:S02]  /*1c80*/  UIADD3 UR23, UPT, UPT, UR17, 0x1, URZ ;  /* 0x0000000111177890 */ /* 0x000fe4000fffe0ff */
[----:B------:R-:W-:Y:S02]  /*1c90*/  ULEA UR32, UR17, UR6, 0xd ;  /* 0x0000000611207291 */ /* 0x000fe4000f8e68ff */
[----:B------:R-:W-:Y:S02]  /*1ca0*/  UISETP.NE.AND UP0, UPT, UR23, 0x11, UPT ;  /* 0x000000111700788c */ /* 0x000fe4000bf05270 */
[----:B------:R-:W-:Y:S02]  /*1cb0*/  UIADD3 UR28, UP1, UPT, UR14, 0x80, URZ ;  /* 0x000000800e1c7890 */ /* 0x000fe4000ff3e0ff */
[----:B------:R-:W-:Y:S02]  /*1cc0*/  USEL UR9, URZ, 0x1, UP0 ;  /* 0x00000001ff097887 */ /* 0x000fe40008000000 */
[----:B------:R-:W-:-:S02]  /*1cd0*/  USEL UR23, UR23, URZ, UP0 ;  /* 0x000000ff17177287 */ /* 0x000fc40008000000 */
[----:B------:R-:W-:Y:S02]  /*1ce0*/  UIADD3 UR26, UP0, UPT, UR14, 0x180, URZ ;  /* 0x000001800e1a7890 */ /* 0x000fe4000ff1e0ff */
[----:B------:R-:W-:Y:S01]  /*1cf0*/  ULEA UR8, UR23, UR6, 0x3 ;  /* 0x0000000617087291 */ /* 0x000fe2000f8e18ff */
[----:B------:R-:W-:Y:S01]  /*1d00*/  LOP3.LUT R15, R15, UR9, RZ, 0x3c, !PT ;  /* 0x000000090f0f7c12 */ /* 0x000fe2000f8e3cff */
[----:B------:R-:W-:Y:S02]  /*1d10*/  ULOP3.LUT UR33, UR33, 0xfefffff8, URZ, 0xc0, !UPT ;  /* 0xfefffff821217892 */ /* 0x000fe4000f8ec0ff */
[----:B------:R-:W-:Y:S01]  /*1d20*/  UIADD3.X UR29, UPT, UPT, URZ, UR15, URZ, UP1, !UPT ;  /* 0x0000000fff1d7290 */ /* 0x000fe20008ffe4ff */
[----:B-1----:R-:W-:Y:S01]  /*1d30*/  SHF.L.U32 R2, R15, 0x1f, RZ ;  /* 0x0000001f0f027819 */ /* 0x002fe200000006ff */
[----:B------:R-:W-:Y:S02]  /*1d40*/  UIADD3 UR32, UPT, UPT, UR32, 0x3400, URZ ;  /* 0x0000340020207890 */ /* 0x000fe4000fffe0ff */
[----:B------:R-:W-:Y:S01]  /*1d50*/  UIADD3.X UR27, UPT, UPT, URZ, UR15, URZ, UP0, !UPT ;  /* 0x0000000fff1b7290 */ /* 0x000fe200087fe4ff */
[----:B------:R4:W1:Y:S01]  /*1d60*/  SYNCS.PHASECHK.TRANS64.TRYWAIT P0, [UR8+0x88], R2 ;  /* 0x00008802ff0075a7 */ /* 0x0008620008001108 */
[----:B------:R-:W-:Y:S01]  /*1d70*/  ULEA UR8, UR17, UR6, 0xc ;  /* 0x0000000611087291 */ /* 0x000fe2000f8e60ff */
[----:B------:R-:W-:Y:S01]  /*1d80*/  UMOV UR18, 0x0 ;  /* 0x0000000000127882 */ /* 0x000fe20000000000 */
[----:B------:R-:W-:-:S02]  /*1d90*/  UMOV UR19, 0x10000000 ;  /* 0x1000000000137882 */ /* 0x000fc40000000000 */
[----:B------:R-:W-:Y:S01]  /*1da0*/  UIADD3 UR8, UPT, UPT, UR8, 0x25400, URZ ;  /* 0x0002540008087890 */ /* 0x000fe2000fffe0ff */
[----:B------:R2:W-:Y:S01]  /*1db0*/  UTMALDG.3D.2CTA [UR32], [UR28], desc[UR18] ;  /* 0x000012201c0075b4 */ /* 0x0005e20008211000 */
[----:B------:R-:W-:Y:S01]  /*1dc0*/  UMOV UR10, UR34 ;  /* 0x00000022000a7c82 */ /* 0x000fe20008000000 */
[----:B------:R-:W-:Y:S01]  /*1dd0*/  UMOV UR12, UR36 ;  /* 0x00000024000c7c82 */ /* 0x000fe20008000000 */
[----:B------:R-:W-:Y:S01]  /*1de0*/  UMOV UR9, UR33 ;  /* 0x0000002100097c82 */ /* 0x000fe20008000000 */
[----:B------:R-:W-:Y:S01]  /*1df0*/  UMOV UR25, UR13 ;  /* 0x0000000d00197c82 */ /* 0x000fe20008000000 */
[----:B------:R-:W-:-:S03]  /*1e00*/  UMOV UR17, UR23 ;  /* 0x0000001700117c82 */ /* 0x000fc60008000000 */
[----:B------:R4:W-:Y:S01]  /*1e10*/  UTMALDG.3D.2CTA [UR8], [UR26], desc[UR18] ;  /* 0x000012081a0075b4 */ /* 0x0009e20008211000 */
[----:B--2---:R-:W-:Y:S01]  /*1e20*/  UIADD3 UR34, UPT, UPT, UR34, 0x40, URZ ;  /* 0x0000004022227890 */ /* 0x004fe2000fffe0ff */
[----:B------:R-:W-:Y:S11]  /*1e30*/  BRA.U UP2, `(.L_x_32) ;  /* 0xfffffffd024c7547 */ /* 0x000ff6000b83ffff */
.L_x_26:
[----:B----4-:R-:W-:Y:S01]  /*1e40*/  ULEA UR8, UR23, UR6, 0x3 ;  /* 0x0000000617087291 */ /* 0x010fe2000f8e18ff */
[----:B-1----:R-:W-:Y:S01]  /*1e50*/  SHF.L.U32 R2, R15, 0x1f, RZ ;  /* 0x0000001f0f027819 */ /* 0x002fe200000006ff */
[----:B------:R-:W-:Y:S01]  /*1e60*/  @!P1 SYNCS.ARRIVE.TRANS64.A1T0 RZ, [UR6+0x148], RZ ;  /* 0x000148ffffff99a7 */ /* 0x000fe20008100006 */
[----:B------:R-:W-:-:S06]  /*1e70*/  UISETP.GT.AND UP0, UPT, UR7, UR5, UPT ;  /* 0x000000050700728c */ /* 0x000fcc000bf04270 */
[----:B--2---:R1:W2:Y:S03]  /*1e80*/  SYNCS.PHASECHK.TRANS64.TRYWAIT P0, [UR8+0x88], R2 ;  /* 0x00008802ff0075a7 */ /* 0x0042a60008001108 */
[----:B------:R-:W-:Y:S05]  /*1e90*/  BRA.U !UP0, `(.L_x_33) ;  /* 0x0000000108c07547 */ /* 0x000fea000b800000 */
[----:B------:R-:W-:Y:S01]  /*1ea0*/  UIADD3 UR26, UPT, UPT, UR24, UR25, URZ ;  /* 0x00000019181a7290 */ /* 0x000fe2000fffe0ff */
[----:B------:R-:W-:-:S11]  /*1eb0*/  UMOV UR27, UR23 ;  /* 0x00000017001b7c82 */ /* 0x000fd60008000000 */
.L_x_39:
[----:B------:R-:W-:Y:S01]  /*1ec0*/  ULEA UR17, UR27, UR6, 0x3 ;  /* 0x000000061b117291 */ /* 0x000fe2000f8e18ff */
[----:B--2---:R-:W-:Y:S01]  /*1ed0*/  @P5 MOV R3, 0x6000 ;  /* 0x0000600000035802 */ /* 0x004fe20000000f00 */
[----:B-12---:R-:W-:Y:S10]  /*1ee0*/  @P0 BRA `(.L_x_34) ;  /* 0x00000000000c0947 */ /* 0x006ff40003800000 */
[----:B------:R-:W-:-:S04]  /*1ef0*/  SHF.L.U32 R5, R15, 0x1f, RZ ;  /* 0x0000001f0f057819 */ /* 0x000fc800000006ff */
[----:B------:R-:W2:Y:S02]  /*1f00*/  SYNCS.PHASECHK.TRANS64.TRYWAIT P0, [UR17+0x88], R5 ;  /* 0x00008805ff0075a7 */ /* 0x000ea40008001111 */
[----:B--2---:R-:W-:Y:S05]  /*1f10*/  @!P0 BRA `(.L_x_35) ;  /* 0x0000006000308947 */ /* 0x004fea0003800000 */
.L_x_34:
[----:B------:R2:W-:Y:S01]  /*1f20*/  @P5 SYNCS.ARRIVE.TRANS64 RZ, [UR17], R3 ;  /* 0x00000003ffff59a7 */ /* 0x0005e20008000011 */
[----:B------:R-:W-:-:S04]  /*1f30*/  ULOP3.LUT UR8, UR22, 0x2, URZ, 0xfc, !UPT ;  /* 0x0000000216087892 */ /* 0x000fc8000f8efcff */
[----:B------:R-:W-:-:S09]  /*1f40*/  UISETP.NE.AND UP0, UPT, UR8, 0x2, UPT ;  /* 0x000000020800788c */ /* 0x000fd2000bf05270 */
[----:B------:R-:W-:Y:S05]  /*1f50*/  BRA.U UP0, `(.L_x_36) ;  /* 0x0000000100047547 */ /* 0x000fea000b800000 */
[----:B------:R-:W-:Y:S05]  /*1f60*/  BPT.TRAP 0x1 ;  /* 0x000000040000795c */ /* 0x000fea0000300000 */
.L_x_36:
[----:B------:R-:W-:Y:S04]  /*1f70*/  BSSY.RECONVERGENT B0, `(.L_x_37) ;  /* 0x0000003000007945 */ /* 0x000fe80003800200 */
[----:B------:R-:W-:Y:S05]  /*1f80*/  @!P4 BRA `(.L_x_38) ;  /* 0x000000000004c947 */ /* 0x000fea0003800000 */
[----:B------:R-:W-:Y:S05]  /*1f90*/  BPT.TRAP 0x1 ;  /* 0x000000040000795c */ /* 0x000fea0000300000 */
.L_x_38:
[----:B------:R-:W-:Y:S05]  /*1fa0*/  BSYNC.RECONVERGENT B0 ;  /* 0x0000000000007941 */ /* 0x000fea0003800200 */
.L_x_37:
        /* <DEDUP_REMOVED lines=9> */
[----:B------:R-:W-:Y:S02]  /*2040*/  USHF.L.U32 UR18, UR25, 0x6, URZ ;  /* 0x0000000619127899 */ /* 0x000fe400080006ff */
[----:B------:R-:W-:Y:S01]  /*2050*/  ULOP3.LUT UR17, UR17, 0xfefffff8, URZ, 0xc0, !UPT ;  /* 0xfefffff811117892 */ /* 0x000fe2000f8ec0ff */
[----:B-1----:R-:W-:Y:S01]  /*2060*/  SHF.L.U32 R2, R15, 0x1f, RZ ;  /* 0x0000001f0f027819 */ /* 0x002fe200000006ff */
[----:B------:R-:W-:Y:S02]  /*2070*/  UIADD3 UR16, UPT, UPT, UR16, 0x3400, URZ ;  /* 0x0000340010107890 */ /* 0x000fe4000fffe0ff */
[----:B------:R-:W-:Y:S01]  /*2080*/  UIADD3.X UR33, UPT, UPT, URZ, UR15, URZ, UP1, !UPT ;  /* 0x0000000fff217290 */ /* 0x000fe20008ffe4ff */
[----:B------:R4:W1:Y:S01]  /*2090*/  SYNCS.PHASECHK.TRANS64.TRYWAIT P0, [UR8+0x88], R2 ;  /* 0x00008802ff0075a7 */ /* 0x0008620008001108 */
[----:B------:R-:W-:-:S02]  /*20a0*/  ULEA UR8, UR27, UR6, 0xc ;  /* 0x000000061b087291 */ /* 0x000fc4000f8e60ff */
[----:B------:R-:W-:Y:S02]  /*20b0*/  UIADD3.X UR31, UPT, UPT, URZ, UR15, URZ, UP0, !UPT ;  /* 0x0000000fff1f7290 */ /* 0x000fe400087fe4ff */
[----:B------:R-:W-:Y:S01]  /*20c0*/  UIADD3 UR8, UPT, UPT, UR8, 0x25400, URZ ;  /* 0x0002540008087890 */ /* 0x000fe2000fffe0ff */
[----:B------:R-:W-:Y:S01]  /*20d0*/  UMOV UR28, 0x0 ;  /* 0x00000000001c7882 */ /* 0x000fe20000000000 */
[----:B------:R-:W-:Y:S01]  /*20e0*/  UMOV UR29, 0x10000000 ;  /* 0x10000000001d7882 */ /* 0x000fe20000000000 */
[----:B------:R-:W-:Y:S01]  /*20f0*/  UMOV UR19, UR35 ;  /* 0x0000002300137c82 */ /* 0x000fe20008000000 */
[----:B------:R-:W-:Y:S01]  /*2100*/  UMOV UR20, UR36 ;  /* 0x0000002400147c82 */ /* 0x000fe20008000000 */
[----:B------:R-:W-:Y:S01]  /*2110*/  UMOV UR12, UR36 ;  /* 0x00000024000c7c82 */ /* 0x000fe20008000000 */
[----:B------:R-:W-:Y:S01]  /*2120*/  UMOV UR9, UR17 ;  /* 0x0000001100097c82 */ /* 0x000fe20008000000 */
[----:B------:R-:W-:Y:S01]  /*2130*/  UMOV UR10, UR18 ;  /* 0x00000012000a7c82 */ /* 0x000fe20008000000 */
[----:B------:R4:W-:Y:S01]  /*2140*/  UTMALDG.3D.2CTA [UR16], [UR32], desc[UR28] ;  /* 0x00001c10200075b4 */ /* 0x0009e20008211000 */
[----:B------:R-:W-:Y:S01]  /*2150*/  UIADD3 UR25, UPT, UPT, UR25, 0x1, URZ ;  /* 0x0000000119197890 */ /* 0x000fe2000fffe0ff */
[----:B------:R-:W-:-:S03]  /*2160*/  UMOV UR27, UR23 ;  /* 0x00000017001b7c82 */ /* 0x000fc60008000000 */
[----:B------:R-:W-:Y:S01]  /*2170*/  UISETP.NE.AND UP0, UPT, UR25, UR26, UPT ;  /* 0x0000001a1900728c */ /* 0x000fe2000bf05270 */
[----:B------:R4:W-:Y:S08]  /*2180*/  UTMALDG.3D.2CTA [UR8], [UR30], desc[UR28] ;  /* 0x00001c081e0075b4 */ /* 0x0009f00008211000 */
[----:B----4-:R-:W-:Y:S05]  /*2190*/  BRA.U UP0, `(.L_x_39) ;  /* 0xfffffffd00487547 */ /* 0x010fea000b83ffff */
.L_x_33:
[----:B-1----:R-:W-:Y:S01]  /*21a0*/  LEA R2, R14, UR6, 0x3 ;  /* 0x000000060e027c11 */ /* 0x002fe2000f8e18ff */
[----:B------:R-:W-:Y:S01]  /*21b0*/  NOP ;  /* 0x0000000000007918 */ /* 0x000fe20000000000 */
[----:B--2---:R-:W-:Y:S02]  /*21c0*/  SHF.L.U32 R3, R12, 0x1f, RZ ;  /* 0x0000001f0c037819 */ /* 0x004fe400000006ff */
[----:B------:R-:W-:Y:S02]  /*21d0*/  LEA R4, R14, UR6, 0x4 ;  /* 0x000000060e047c11 */ /* 0x000fe4000f8e20ff */
[----:B------:R-:W1:Y:S02]  /*21e0*/  SYNCS.PHASECHK.TRANS64.TRYWAIT P0, [R2+URZ+0x150], R3 ;  /* 0x00015003020075a7 */ /* 0x000e6400080011ff */
[----:B-1----:R-:W-:Y:S05]  /*21f0*/  @!P0 BRA `(.L_x_40) ;  /* 0x0000005c00908947 */ /* 0x002fea0003800000 */
.L_x_150:
[----:B------:R-:W2:Y:S01]  /*2200*/  LDS.128 R4, [R4+0x1e0] ;  /* 0x0001e00004047984 */ /* 0x000ea20000000c00 */
[----:B------:R-:W-:Y:S01]  /*2210*/  ISETP.GE.AND P0, PT, R26, 0x1, PT ;  /* 0x000000011a00780c */ /* 0x000fe20003f06270 */
[----:B-1----:R-:W-:Y:S01]  /*2220*/  VIADD R2, R2, 0x160 ;  /* 0x0000016002027836 */ /* 0x002fe20000000000 */
[----:B------:R-:W-:Y:S01]  /*2230*/  @!PT LDS RZ, [RZ] ;  /* 0x00000000fffff984 */ /* 0x000fe20000000800 */
[----:B------:R-:W-:Y:S01]  /*2240*/  @!PT LDS RZ, [RZ] ;  /* 0x00000000fffff984 */ /* 0x000fe20000000800 */
[----:B------:R-:W-:Y:S01]  /*2250*/  @!PT LDS RZ, [RZ] ;  /* 0x00000000fffff984 */ /* 0x000fe20000000800 */
[----:B------:R-:W-:Y:S01]  /*2260*/  @!PT LDS RZ, [RZ] ;  /* 0x00000000fffff984 */ /* 0x000fe20000000800 */
[----:B------:R1:W-:Y:S06]  /*2270*/  MEMBAR.ALL.CTA ;  /* 0x0000000000007992 */ /* 0x0003ec0000008000 */
[----:B-1----:R-:W1:Y:S01]  /*2280*/  FENCE.VIEW.ASYNC.S ;  /* 0x00000000000073c6 */ /* 0x002e620000000000 */
[----:B------:R-:W-:-:S04]  /*2290*/  PRMT R2, RZ, 0x654, R2 ;  /* 0x00000654ff027816 */ /* 0x000fc80000000002 */
[----:B-1----:R1:W-:Y:S01]  /*22a0*/  SYNCS.ARRIVE.TRANS64.RED.A1T0 RZ, [R2+URZ], RZ ;  /* 0x000000ff02ff79a7 */ /* 0x0023e200081004ff */
[----:B--2---:R-:W-:-:S13]  /*22b0*/  LOP3.LUT P2, RZ, R6, 0x1, RZ, 0xc0, !PT ;  /* 0x0000000106ff7812 */ /* 0x004fda000784c0ff */
[----:B------:R-:W-:Y:S01]  /*22c0*/  @P2 SHF.R.U32.HI R3, RZ, 0x10, R5 ;  /* 0x00000010ff032819 */ /* 0x000fe20000011605 */
[----:B------:R-:W-:Y:S01]  /*22d0*/  VOTEU.ANY UP0, P2 ;  /* 0x0000000000ff7886 */ /* 0x000fe20001000100 */
[----:B------:R-:W-:Y:S02]  /*22e0*/  @P2 MOV R13, R4 ;  /* 0x00000004000d2202 */ /* 0x000fe40000000f00 */
[----:B------:R-:W-:Y:S02]  /*22f0*/  @P2 R2UR.BROADCAST UR8, R3 ;  /* 0x00000000030822ca */ /* 0x000fe400008e0000 */
[----:B------:R-:W-:-:S11]  /*2300*/  @P2 LOP3.LUT R11, R5, 0xffff, RZ, 0xc0, !PT ;  /* 0x0000ffff050b2812 */ /* 0x000fd600078ec0ff */
[----:B------:R-:W-:Y:S01]  /*2310*/  @UP0 UMOV UR36, UR8 ;  /* 0x0000000800240c82 */ /* 0x000fe20008000000 */
[----:B-1----:R-:W-:Y:S05]  /*2320*/  @!P0 BRA `(.L_x_41) ;  /* 0x0000000000b88947 */ /* 0x002fea0003800000 */
[----:B------:R-:W3:Y:S01]  /*2330*/  LDC.64 R4, c[0x0][0xb18] ;  /* 0x0002c600ff047b82 */ /* 0x000ee20000000a00 */
[----:B------:R-:W-:-:S07]  /*2340*/  ISETP.NE.AND P3, PT, R26, 0x1, PT ;  /* 0x000000011a00780c */ /* 0x000fce0003f65270 */
[----:B------:R-:W1:Y:S08]  /*2350*/  LDC.64 R6, c[0x0][0xb10] ;  /* 0x0002c400ff067b82 */ /* 0x000e700000000a00 */
[----:B------:R-:W2:Y:S08]  /*2360*/  LDC R18, c[0x0][0xb20] ;  /* 0x0002c800ff127b82 */ /* 0x000eb00000000800 */
[----:B------:R-:W4:Y:S01]  /*2370*/  LDC R20, c[0x0][0xb0c] ;  /* 0x0002c300ff147b82 */ /* 0x000f220000000800 */
[----:B---3--:R-:W-:Y:S01]  /*2380*/  IMAD.HI.U32 R19, R0, R5, RZ ;  /* 0x0000000500137227 */ /* 0x008fe200078e00ff */
[----:B------:R-:W-:-:S03]  /*2390*/  ISETP.NE.AND P0, PT, R4, 0x1, PT ;  /* 0x000000010400780c */ /* 0x000fc60003f05270 */
[----:B------:R-:W-:-:S03]  /*23a0*/  IMAD.HI.U32 R5, R11, R5, RZ ;  /* 0x000000050b057227 */ /* 0x000fc600078e00ff */
[----:B------:R-:W3:Y:S01]  /*23b0*/  LDC.64 R2, c[0x0][0xb28] ;  /* 0x0002ca00ff027b82 */ /* 0x000ee20000000a00 */
[----:B-1----:R-:W-:-:S04]  /*23c0*/  IMAD.HI.U32 R22, R9, R6, RZ ;  /* 0x0000000609167227 */ /* 0x002fc800078e00ff */
[----:B------:R-:W-:Y:S01]  /*23d0*/  IMAD.HI.U32 R24, R13, R6, RZ ;  /* 0x000000060d187227 */ /* 0x000fe200078e00ff */
[----:B------:R-:W-:Y:S02]  /*23e0*/  SHF.R.U32.HI R22, RZ, R7, R22 ;  /* 0x00000007ff167219 */ /* 0x000fe40000011616 */
[-C--:B--2---:R-:W-:Y:S02]  /*23f0*/  SHF.R.U32.HI R19, RZ, R18.reuse, R19 ;  /* 0x00000012ff137219 */ /* 0x084fe40000011613 */
[----:B------:R-:W-:Y:S02]  /*2400*/  SHF.R.U32.HI R18, RZ, R18, R5 ;  /* 0x00000012ff127219 */ /* 0x000fe40000011605 */
[----:B------:R-:W-:Y:S02]  /*2410*/  SEL R19, R0, R19, !P0 ;  /* 0x0000001300137207 */ /* 0x000fe40004000000 */
[----:B------:R-:W-:Y:S02]  /*2420*/  SHF.R.U32.HI R24, RZ, R7, R24 ;  /* 0x00000007ff187219 */ /* 0x000fe40000011618 */
[----:B----4-:R-:W-:-:S02]  /*2430*/  ISETP.NE.AND P1, PT, R20, 0x1, PT ;  /* 0x000000011400780c */ /* 0x010fc40003f25270 */
[----:B------:R-:W-:Y:S02]  /*2440*/  SEL R5, R11, R18, !P0 ;  /* 0x000000120b057207 */ /* 0x000fe40004000000 */
[----:B------:R-:W-:Y:S02]  /*2450*/  SEL R21, R9, R22, !P1 ;  /* 0x0000001609157207 */ /* 0x000fe40004800000 */
[----:B------:R-:W-:Y:S01]  /*2460*/  SEL R7, R13, R24, !P1 ;  /* 0x000000180d077207 */ /* 0x000fe20004800000 */
[----:B---3--:R-:W-:-:S04]  /*2470*/  IMAD.HI.U32 R22, R19, R2, RZ ;  /* 0x0000000213167227 */ /* 0x008fc800078e00ff */
[----:B------:R-:W-:Y:S01]  /*2480*/  IMAD.HI.U32 R6, R21, R2, RZ ;  /* 0x0000000215067227 */ /* 0x000fe200078e00ff */
[----:B------:R-:W-:-:S04]  /*2490*/  @P3 SHF.R.U32.HI R19, RZ, R3, R22 ;  /* 0x00000003ff133219 */ /* 0x000fc80000011616 */
        /* <DEDUP_REMOVED lines=8> */
[----:B------:R-:W-:-:S04]  /*2520*/  @!P0 IMAD.HI.U32 R18, R7, R2, RZ ;  /* 0x0000000207128227 */ /* 0x000fc800078e00ff */
[----:B------:R-:W-:Y:S01]  /*2530*/  IMAD.MOV R2, RZ, RZ, -R6 ;  /* 0x000000ffff027224 */ /* 0x000fe200078e0a06 */
[----:B------:R-:W-:-:S03]  /*2540*/  @!P0 SHF.R.U32.HI R18, RZ, R3, R18 ;  /* 0x00000003ff128219 */ /* 0x000fc60000011612 */
[----:B------:R-:W-:Y:S01]  /*2550*/  IMAD R2, R26, R2, R5 ;  /* 0x000000021a027224 */ /* 0x000fe200078e0205 */
[----:B------:R-:W-:Y:S02]  /*2560*/  @!P0 SEL R3, R7, R18, !P3 ;  /* 0x0000001207038207 */ /* 0x000fe40005800000 */
[----:B------:R-:W-:-:S03]  /*2570*/  IADD3 R18, PT, PT, -R5, RZ, RZ ;  /* 0x000000ff05127210 */ /* 0x000fc60007ffe1ff */
[--C-:B------:R-:W-:Y:S02]  /*2580*/  @!P0 IMAD.IADD R6, R6, 0x1, -R3.reuse ;  /* 0x0000000106068824 */ /* 0x100fe400078e0a03 */
[----:B------:R-:W-:Y:S01]  /*2590*/  @!P0 IMAD R3, R2, R21, R3 ;  /* 0x0000001502038224 */ /* 0x000fe200078e0203 */
[----:B------:R-:W-:Y:S01]  /*25a0*/  IADD3 R2, PT, PT, -R7, RZ, RZ ;  /* 0x000000ff07027210 */ /* 0x000fe20007ffe1ff */
[----:B------:R-:W-:Y:S02]  /*25b0*/  @!P0 IMAD R5, R26, R6, R7 ;  /* 0x000000061a058224 */ /* 0x000fe400078e0207 */
[----:B------:R-:W-:Y:S02]  /*25c0*/  IMAD R11, R4, R18, R11 ;  /* 0x00000012040b7224 */ /* 0x000fe400078e020b */
[----:B------:R-:W-:Y:S02]  /*25d0*/  @!P0 IMAD.MOV.U32 R7, RZ, RZ, R3 ;  /* 0x000000ffff078224 */ /* 0x000fe400078e0003 */
[----:B------:R-:W-:-:S02]  /*25e0*/  IMAD R2, R20, R2, R13 ;  /* 0x0000000214027224 */ /* 0x000fc400078e020d */
[----:B------:R-:W-:Y:S02]  /*25f0*/  IMAD R11, R5, R4, R11 ;  /* 0x00000004050b7224 */ /* 0x000fe400078e020b */
[----:B------:R-:W-:Y:S02]  /*2600*/  IMAD R13, R7, R20, R2 ;  /* 0x00000014070d7224 */ /* 0x000fe400078e0202 */
.L_x_41:
[----:B------:R-:W1:Y:S02]  /*2610*/  LDCU UR8, c[0x0][0xb30] ;  /* 0x00016600ff0877ac */ /* 0x000e640008000800 */
[----:B-1----:R-:W-:-:S09]  /*2620*/  UISETP.NE.AND UP0, UPT, UR8, 0x1, UPT ;  /* 0x000000010800788c */ /* 0x002fd2000bf05270 */
[----:B------:R-:W-:Y:S05]  /*2630*/  BRA.U UP0, `(.L_x_42) ;  /* 0x0000000100407547 */ /* 0x000fea000b800000 */
[----:B------:R-:W1:Y:S08]  /*2640*/  LDC.64 R4, c[0x0][0xb10] ;  /* 0x0002c400ff047b82 */ /* 0x000e700000000a00 */
[----:B------:R-:W2:Y:S08]  /*2650*/  LDC.64 R2, c[0x0][0xb18] ;  /* 0x0002c600ff027b82 */ /* 0x000eb00000000a00 */
[----:B------:R-:W4:Y:S08]  /*2660*/  LDC R6, c[0x0][0xb20] ;  /* 0x0002c800ff067b82 */ /* 0x000f300000000800 */
[----:B------:R-:W3:Y:S01]  /*2670*/  LDC R18, c[0x0][0xb0c] ;  /* 0x0002c300ff127b82 */ /* 0x000ee20000000800 */
[----:B-1----:R-:W-:-:S05]  /*2680*/  IMAD.HI.U32 R4, R13, R4, RZ ;  /* 0x000000040d047227 */ /* 0x002fca00078e00ff */
[----:B------:R-:W-:Y:S01]  /*2690*/  SHF.R.U32.HI R4, RZ, R5, R4 ;  /* 0x00000005ff047219 */ /* 0x000fe20000011604 */
[----:B--2---:R-:W-:Y:S01]  /*26a0*/  IMAD.HI.U32 R3, R11, R3, RZ ;  /* 0x000000030b037227 */ /* 0x004fe200078e00ff */
[----:B------:R-:W-:-:S04]  /*26b0*/  ISETP.NE.AND P0, PT, R2, 0x1, PT ;  /* 0x000000010200780c */ /* 0x000fc80003f05270 */
[----:B----4-:R-:W-:-:S04]  /*26c0*/  SHF.R.U32.HI R6, RZ, R6, R3 ;  /* 0x00000006ff067219 */ /* 0x010fc80000011603 */
[----:B------:R-:W-:Y:S02]  /*26d0*/  SEL R3, R11, R6, !P0 ;  /* 0x000000060b037207 */ /* 0x000fe40004000000 */
[----:B---3--:R-:W-:-:S04]  /*26e0*/  ISETP.NE.AND P1, PT, R18, 0x1, PT ;  /* 0x000000011200780c */ /* 0x008fc80003f25270 */
[----:B------:R-:W-:-:S05]  /*26f0*/  SEL R4, R13, R4, !P1 ;  /* 0x000000040d047207 */ /* 0x000fca0004800000 */
[----:B------:R-:W-:Y:S02]  /*2700*/  IMAD.IADD R5, R3, 0x1, -R4 ;  /* 0x0000000103057824 */ /* 0x000fe400078e0a04 */
[----:B------:R-:W-:Y:S02]  /*2710*/  IMAD.IADD R3, R4, 0x1, -R3 ;  /* 0x0000000104037824 */ /* 0x000fe400078e0a03 */
[----:B------:R-:W-:Y:S02]  /*2720*/  IMAD R13, R5, R18, R13 ;  /* 0x00000012050d7224 */ /* 0x000fe400078e020d */
[----:B------:R-:W-:-:S07]  /*2730*/  IMAD R11, R3, R2, R11 ;  /* 0x00000002030b7224 */ /* 0x000fce00078e020b */
.L_x_42:
[----:B------:R-:W-:Y:S01]  /*2740*/  VIADD R14, R14, 0x1 ;  /* 0x000000010e0e7836 */ /* 0x000fe20000000000 */
[----:B------:R-:W-:Y:S01]  /*2750*/  PLOP3.LUT P1, PT, PT, PT, PT, 0x80, 0x8 ;  /* 0x000000000008781c */ /* 0x000fe20003f2f070 */
[----:B------:R-:W-:Y:S02]  /*2760*/  IMAD.IADD R21, R13, 0x1, R60 ;  /* 0x000000010d157824 */ /* 0x000fe400078e023c */
[----:B------:R-:W-:Y:S01]  /*2770*/  IMAD.IADD R20, R11, 0x1, R58 ;  /* 0x000000010b147824 */ /* 0x000fe200078e023a */
[----:B------:R-:W-:-:S04]  /*2780*/  ISETP.NE.AND P0, PT, R14, 0x2, PT ;  /* 0x000000020e00780c */ /* 0x000fc80003f05270 */
[----:B------:R-:W-:Y:S02]  /*2790*/  SEL R3, RZ, 0x1, P0 ;  /* 0x00000001ff037807 */ /* 0x000fe40000000000 */
[----:B------:R-:W-:Y:S02]  /*27a0*/  SEL R14, R14, RZ, P0 ;  /* 0x000000ff0e0e7207 */ /* 0x000fe40000000000 */
[----:B------:R-:W-:Y:S01]  /*27b0*/  LOP3.LUT R12, R12, R3, RZ, 0x3c, !PT ;  /* 0x000000030c0c7212 */ /* 0x000fe200078e3cff */
[----:B------:R-:W-:Y:S06]  /*27c0*/  @P2 BRA `(.L_x_43) ;  /* 0xfffffff000582947 */ /* 0x000fec000383ffff */
[----:B------:R-:W-:Y:S01]  /*27d0*/  UIADD3 UR6, UPT, UPT, UR6, 0x88, URZ ;  /* 0x0000008806067890 */ /* 0x000fe2000fffe0ff */
[----:B------:R-:W-:-:S03]  /*27e0*/  SHF.L.U32 R3, R15, 0x1f, RZ ;  /* 0x0000001f0f037819 */ /* 0x000fc600000006ff */
[----:B------:R-:W-:-:S09]  /*27f0*/  ULEA UR4, UR23, UR6, 0x3 ;  /* 0x0000000617047291 */ /* 0x000fd2000f8e18ff */
[----:B------:R-:W1:Y:S02]  /*2800*/  SYNCS.PHASECHK.TRANS64.TRYWAIT P0, [UR4], R3 ;  /* 0x00000003ff0075a7 */ /* 0x000e640008001104 */
[----:B-1----:R-:W-:Y:S05]  /*2810*/  @!P0 BRA `(.L_x_44) ;  /* 0x00000058001c8947 */ /* 0x002fea0003800000 */
.L_x_152:
[----:B------:R-:W-:-:S04]  /*2820*/  UIADD3 UR5, UPT, UPT, UR23, 0x1, URZ ;  /* 0x0000000117057890 */ /* 0x000fc8000fffe0ff */
[----:B------:R-:W-:-:S04]  /*2830*/  UISETP.NE.AND UP0, UPT, UR5, 0x11, UPT ;  /* 0x000000110500788c */ /* 0x000fc8000bf05270 */
[----:B------:R-:W-:Y:S02]  /*2840*/  USEL UR7, URZ, 0x1, UP0 ;  /* 0x00000001ff077887 */ /* 0x000fe40008000000 */
[----:B------:R-:W-:-:S04]  /*2850*/  USEL UR5, UR5, URZ, UP0 ;  /* 0x000000ff05057287 */ /* 0x000fc80008000000 */
[----:B------:R-:W-:Y:S01]  /*2860*/  ULEA UR4, UR5, UR6, 0x3 ;  /* 0x0000000605047291 */ /* 0x000fe2000f8e18ff */
[----:B------:R-:W-:-:S04]  /*2870*/  LOP3.LUT R2, R15, UR7, RZ, 0x3c, !PT ;  /* 0x000000070f027c12 */ /* 0x000fc8000f8e3cff */
[----:B-1----:R-:W-:-:S04]  /*2880*/  SHF.L.U32 R3, R2, 0x1f, RZ ;  /* 0x0000001f02037819 */ /* 0x002fc800000006ff */
[----:B------:R-:W1:Y:S02]  /*2890*/  SYNCS.PHASECHK.TRANS64.TRYWAIT P0, [UR4], R3 ;  /* 0x00000003ff0075a7 */ /* 0x000e640008001104 */
[----:B-1----:R-:W-:Y:S05]  /*28a0*/  @!P0 BRA `(.L_x_45) ;  /* 0x0000005800108947 */ /* 0x002fea0003800000 */
.L_x_154:
        /* <DEDUP_REMOVED lines=9> */
.L_x_156:
        /* <DEDUP_REMOVED lines=9> */
.L_x_158:
        /* <DEDUP_REMOVED lines=9> */
.L_x_160:
        /* <DEDUP_REMOVED lines=9> */
.L_x_162:
        /* <DEDUP_REMOVED lines=9> */
.L_x_164:
        /* <DEDUP_REMOVED lines=9> */
.L_x_166:
        /* <DEDUP_REMOVED lines=9> */
.L_x_168:
        /* <DEDUP_REMOVED lines=9> */
.L_x_170:
        /* <DEDUP_REMOVED lines=9> */
.L_x_172:
        /* <DEDUP_REMOVED lines=9> */
.L_x_174:
        /* <DEDUP_REMOVED lines=9> */
.L_x_176:
        /* <DEDUP_REMOVED lines=9> */
.L_x_178:
        /* <DEDUP_REMOVED lines=9> */
.L_x_180:
        /* <DEDUP_REMOVED lines=9> */
.L_x_182:
[----:B------:R-:W-:-:S04]  /*3090*/  UIADD3 UR5, UPT, UPT, UR5, 0x1, URZ ;  /* 0x0000000105057890 */ /* 0x000fc8000fffe0ff */
[----:B------:R-:W-:-:S04]  /*30a0*/  UISETP.NE.AND UP0, UPT, UR5, 0x11, UPT ;  /* 0x000000110500788c */ /* 0x000fc8000bf05270 */
[----:B------:R-:W-:Y:S02]  /*30b0*/  USEL UR4, URZ, 0x1, UP0 ;  /* 0x00000001ff047887 */ /* 0x000fe40008000000 */
[----:B------:R-:W-:-:S04]  /*30c0*/  USEL UR5, UR5, URZ, UP0 ;  /* 0x000000ff05057287 */ /* 0x000fc80008000000 */
[----:B------:R-:W-:Y:S01]  /*30d0*/  ULEA UR5, UR5, UR6, 0x3 ;  /* 0x0000000605057291 */ /* 0x000fe2000f8e18ff */
[----:B-1----:R-:W-:-:S04]  /*30e0*/  LOP3.LUT R3, R2, UR4, RZ, 0x3c, !PT ;  /* 0x0000000402037c12 */ /* 0x002fc8000f8e3cff */
[----:B------:R-:W-:Y:S01]  /*30f0*/  SHF.L.U32 R3, R3, 0x1f, RZ ;  /* 0x0000001f03037819 */ /* 0x000fe200000006ff */
[----:B---3--:R-:W-:-:S07]  /*3100*/  IMAD.U32 R0, RZ, RZ, UR5 ;  /* 0x00000005ff007e24 */ /* 0x008fce000f8e00ff */
.L_x_60:
[----:B-1----:R1:W2:Y:S02]  /*3110*/  SYNCS.PHASECHK.TRANS64.TRYWAIT P0, [R0+URZ], R3 ;  /* 0x00000003000075a7 */ /* 0x0022a400080011ff */
[----:B--2---:R-:W-:Y:S05]  /*3120*/  @!P0 NANOSLEEP.SYNCS 0x989680 ;  /* 0x009896800000895d */ /* 0x004fea0003900000 */
[----:B------:R-:W2:Y:S02]  /*3130*/  @!P0 SYNCS.PHASECHK.TRANS64 P0, [R0+URZ], R3 ;  /* 0x00000003000085a7 */ /* 0x000ea400080010ff */
[----:B--2---:R-:W-:Y:S05]  /*3140*/  @P0 EXIT ;  /* 0x000000000000094d */ /* 0x004fea0003800000 */
[----:B------:R-:W-:Y:S05]  /*3150*/  BRA `(.L_x_60) ;  /* 0xfffffffc00ec7947 */ /* 0x000fea000383ffff */
.L_x_23:
[----:B------:R-:W-:-:S04]  /*3160*/  UISETP.NE.AND UP1, UPT, UR37, URZ, UPT ;  /* 0x000000ff2500728c */ /* 0x000fc8000bf25270 */
[----:B------:R-:W-:-:S09]  /*3170*/  UISETP.NE.OR UP1, UPT, UR10, 0x1, UP1 ;  /* 0x000000010a00788c */ /* 0x000fd20008f25670 */
[----:B------:R-:W-:Y:S05]  /*3180*/  BRA.U UP1, `(.L_x_61) ;  /* 0x00000005014c7547 */ /* 0x000fea000b800000 */
[----:B------:R-:W-:Y:S01]  /*3190*/  HFMA2 R11, -RZ, RZ, 0, 0 ;  /* 0x00000000ff0b7431 */ /* 0x000fe200000001ff */
[----:B------:R-:W-:Y:S01]  /*31a0*/  ISETP.GE.U32.AND P2, PT, R10, 0x2, PT ;  /* 0x000000020a00780c */ /* 0x000fe20003f46070 */
[----:B------:R-:W-:Y:S01]  /*31b0*/  IMAD.MOV.U32 R12, RZ, RZ, 0x1 ;  /* 0x00000001ff0c7424 */ /* 0x000fe200078e00ff */
[----:B------:R-:W-:Y:S01]  /*31c0*/  CS2R R8, SRZ ;  /* 0x0000000000087805 */ /* 0x000fe2000001ff00 */
[----:B------:R-:W-:Y:S01]  /*31d0*/  IMAD.MOV.U32 R3, RZ, RZ, RZ ;  /* 0x000000ffff037224 */ /* 0x000fe200078e00ff */
[----:B------:R-:W-:Y:S01]  /*31e0*/  UMOV UR4, 0x400 ;  /* 0x0000040000047882 */ /* 0x000fe20000000000 */
[----:B------:R-:W-:Y:S01]  /*31f0*/  UMOV UR6, URZ ;  /* 0x000000ff00067c82 */ /* 0x000fe20008000000 */
[----:B------:R-:W-:-:S12]  /*3200*/  ULEA UR37, UR37, UR4, 0x18 ;  /* 0x0000000425257291 */ /* 0x000fd8000f8ec0ff */
.L_x_65:
[----:B------:R-:W-:Y:S02]  /*3210*/  LEA R0, R3, UR37, 0x3 ;  /* 0x0000002503007c11 */ /* 0x000fe4000f8e18ff */
[----:B------:R-:W-:-:S03]  /*3220*/  SHF.L.U32 R5, R8, 0x1f, RZ ;  /* 0x0000001f08057819 */ /* 0x000fc600000006ff */
[----:B------:R-:W-:Y:S01]  /*3230*/  VIADD R4, R0, 0x1c0 ;  /* 0x000001c000047836 */ /* 0x000fe20000000000 */
[----:B------:R-:W1:Y:S02]  /*3240*/  SYNCS.PHASECHK.TRANS64.TRYWAIT P0, [R0+URZ+0x1b0], R5 ;  /* 0x0001b005000075a7 */ /* 0x000e6400080011ff */
[----:B-1----:R-:W-:Y:S05]  /*3250*/  @!P0 BRA `(.L_x_62) ;  /* 0x00000054000c8947 */ /* 0x002fea0003800000 */
.L_x_183:
[----:B------:R-:W-:Y:S01]  /*3260*/  ULEA UR5, UR6, UR37, 0x3 ;  /* 0x0000002506057291 */ /* 0x000fe2000f8e18ff */
[----:B------:R-:W-:Y:S01]  /*3270*/  PRMT R4, RZ, 0x654, R4 ;  /* 0x00000654ff047816 */ /* 0x000fe20000000004 */
[----:B-1----:R-:W-:Y:S01]  /*3280*/  @!P2 IMAD.MOV.U32 R5, RZ, RZ, 0x10 ;  /* 0x00000010ff05a424 */ /* 0x002fe200078e00ff */
[----:B------:R-:W-:Y:S01]  /*3290*/  SHF.L.U32 R7, R12, 0x1f, RZ ;  /* 0x0000001f0c077819 */ /* 0x000fe200000006ff */
[----:B------:R-:W-:Y:S01]  /*32a0*/  UIADD3 UR4, UPT, UPT, UR5, 0x150, URZ ;  /* 0x0000015005047890 */ /* 0x000fe2000fffe0ff */
[----:B------:R1:W-:Y:S05]  /*32b0*/  SYNCS.ARRIVE.TRANS64.RED.A1T0 RZ, [R4+URZ], RZ ;  /* 0x000000ff04ff79a7 */ /* 0x0003ea00081004ff */
[----:B------:R-:W-:Y:S01]  /*32c0*/  IMAD.U32 R13, RZ, RZ, UR4 ;  /* 0x00000004ff0d7e24 */ /* 0x000fe2000f8e00ff */
[----:B------:R-:W2:Y:S04]  /*32d0*/  SYNCS.PHASECHK.TRANS64.TRYWAIT P0, [UR5+0x160], R7 ;  /* 0x00016007ff0075a7 */ /* 0x000ea80008001105 */
[----:B------:R-:W-:Y:S01]  /*32e0*/  PRMT R13, R10, 0x654, R13 ;  /* 0x000006540a0d7816 */ /* 0x000fe2000000000d */
[----:B-12---:R-:W-:Y:S06]  /*32f0*/  @!P0 BRA `(.L_x_63) ;  /* 0x0000005000f88947 */ /* 0x006fec0003800000 */
.L_x_185:
[----:B------:R-:W-:Y:S01]  /*3300*/  ULEA UR4, UR6, UR37, 0x4 ;  /* 0x0000002506047291 */ /* 0x000fe2000f8e20ff */
[----:B------:R-:W-:Y:S01]  /*3310*/  SEL R2, R13, R2, !P2 ;  /* 0x000000020d027207 */ /* 0x000fe20005000000 */
[----:B------:R-:W-:Y:S01]  /*3320*/  UIADD3 UR5, UPT, UPT, UR5, 0x150, URZ ;  /* 0x0000015005057890 */ /* 0x000fe2000fffe0ff */
[----:B-1----:R-:W-:Y:S01]  /*3330*/  LEA R0, R11, UR37, 0x3 ;  /* 0x000000250b007c11 */ /* 0x002fe2000f8e18ff */
[----:B------:R-:W-:Y:S01]  /*3340*/  UIADD3 UR4, UPT, UPT, UR4, 0x1e0, URZ ;  /* 0x000001e004047890 */ /* 0x000fe2000fffe0ff */
[----:B------:R1:W-:Y:S01]  /*3350*/  @!P2 SYNCS.ARRIVE.TRANS64.RED RZ, [R2+URZ], R5 ;  /* 0x0000000502ffa9a7 */ /* 0x0003e200080004ff */
[----:B------:R-:W-:Y:S01]  /*3360*/  UIADD3 UR6, UPT, UPT, UR6, 0x1, URZ ;  /* 0x0000000106067890 */ /* 0x000fe2000fffe0ff */
[----:B------:R-:W-:-:S03]  /*3370*/  VIADD R3, R3, 0x1 ;  /* 0x0000000103037836 */ /* 0x000fc60000000000 */
[----:B------:R-:W-:Y:S02]  /*3380*/  UISETP.NE.AND UP0, UPT, UR6, 0x2, UPT ;  /* 0x000000020600788c */ /* 0x000fe4000bf05270 */
[----:B------:R-:W-:Y:S01]  /*3390*/  ISETP.NE.AND P0, PT, R3, 0x2, PT ;  /* 0x000000020300780c */ /* 0x000fe20003f05270 */
[----:B------:R-:W-:Y:S06]  /*33a0*/  UGETNEXTWORKID.BROADCAST [UR4], [UR5] ;  /* 0x00000000040073ca */ /* 0x000fec0008000100 */
[----:B------:R-:W-:Y:S02]  /*33b0*/  USEL UR4, URZ, 0x1, UP0 ;  /* 0x00000001ff047887 */ /* 0x000fe40008000000 */
[----:B------:R-:W-:-:S04]  /*33c0*/  USEL UR6, UR6, URZ, UP0 ;  /* 0x000000ff06067287 */ /* 0x000fc80008000000 */
[----:B------:R-:W-:Y:S02]  /*33d0*/  LOP3.LUT R12, R12, UR4, RZ, 0x3c, !PT ;  /* 0x000000040c0c7c12 */ /* 0x000fe4000f8e3cff */
[----:B-1----:R-:W-:-:S04]  /*33e0*/  SHF.L.U32 R5, R9, 0x1f, RZ ;  /* 0x0000001f09057819 */ /* 0x002fc800000006ff */
[----:B------:R-:W1:Y:S02]  /*33f0*/  SYNCS.PHASECHK.TRANS64.TRYWAIT P1, [R0+URZ+0x150], R5 ;  /* 0x00015005000075a7 */ /* 0x000e6400080211ff */
[----:B-1----:R-:W-:Y:S05]  /*3400*/  @!P1 BRA `(.L_x_64) ;  /* 0x0000005000cc9947 */ /* 0x002fea0003800000 */
.L_x_186:
[----:B------:R-:W-:Y:S01]  /*3410*/  LEA R4, R11, UR37, 0x4 ;  /* 0x000000250b047c11 */ /* 0x000fe2000f8e20ff */
[----:B-1----:R-:W-:Y:S01]  /*3420*/  VIADD R0, R0, 0x160 ;  /* 0x0000016000007836 */ /* 0x002fe20000000000 */
[----:B------:R-:W-:Y:S01]  /*3430*/  SEL R3, R3, RZ, P0 ;  /* 0x000000ff03037207 */ /* 0x000fe20000000000 */
[----:B------:R-:W-:-:S03]  /*3440*/  VIADD R11, R11, 0x1 ;  /* 0x000000010b0b7836 */ /* 0x000fc60000000000 */
[----:B------:R-:W1:Y:S01]  /*3450*/  LDS.128 R4, [R4+0x1e0] ;  /* 0x0001e00004047984 */ /* 0x000e620000000c00 */
[----:B------:R-:W-:Y:S02]  /*3460*/  PRMT R0, RZ, 0x654, R0 ;  /* 0x00000654ff007816 */ /* 0x000fe40000000000 */
[C---:B------:R-:W-:Y:S01]  /*3470*/  ISETP.NE.AND P1, PT, R11.reuse, 0x2, PT ;  /* 0x000000020b00780c */ /* 0x040fe20003f25270 */
[----:B------:R-:W-:Y:S01]  /*3480*/  @!PT LDS RZ, [RZ] ;  /* 0x00000000fffff984 */ /* 0x000fe20000000800 */
[----:B------:R-:W-:Y:S01]  /*3490*/  @!PT LDS RZ, [RZ] ;  /* 0x00000000fffff984 */ /* 0x000fe20000000800 */
[----:B------:R-:W-:Y:S01]  /*34a0*/  @!PT LDS RZ, [RZ] ;  /* 0x00000000fffff984 */ /* 0x000fe20000000800 */
[----:B------:R-:W-:Y:S01]  /*34b0*/  @!PT LDS RZ, [RZ] ;  /* 0x00000000fffff984 */ /* 0x000fe20000000800 */
[----:B------:R2:W-:Y:S06]  /*34c0*/  MEMBAR.ALL.CTA ;  /* 0x0000000000007992 */ /* 0x0005ec0000008000 */
[----:B--2---:R-:W2:Y:S01]  /*34d0*/  FENCE.VIEW.ASYNC.S ;  /* 0x00000000000073c6 */ /* 0x004ea20000000000 */
[----:B------:R-:W-:Y:S01]  /*34e0*/  SEL R11, R11, RZ, P1 ;  /* 0x000000ff0b0b7207 */ /* 0x000fe20000800000 */
[----:B--2---:R2:W-:Y:S01]  /*34f0*/  SYNCS.ARRIVE.TRANS64.RED.A1T0 RZ, [R0+URZ], RZ ;  /* 0x000000ff00ff79a7 */ /* 0x0045e200081004ff */
[----:B-1----:R-:W-:-:S02]  /*3500*/  LOP3.LUT P3, RZ, R6, 0x1, RZ, 0xc0, !PT ;  /* 0x0000000106ff7812 */ /* 0x002fc4000786c0ff */
[----:B------:R-:W-:-:S04]  /*3510*/  SEL R5, RZ, 0x1, P0 ;  /* 0x00000001ff057807 */ /* 0x000fc80000000000 */
[----:B------:R-:W-:Y:S02]  /*3520*/  LOP3.LUT R8, R8, R5, RZ, 0x3c, !PT ;  /* 0x0000000508087212 */ /* 0x000fe400078e3cff */
[----:B--2---:R-:W-:-:S04]  /*3530*/  SEL R0, RZ, 0x1, P1 ;  /* 0x00000001ff007807 */ /* 0x004fc80000800000 */
[----:B------:R-:W-:Y:S01]  /*3540*/  LOP3.LUT R9, R9, R0, RZ, 0x3c, !PT ;  /* 0x0000000009097212 */ /* 0x000fe200078e3cff */
[----:B------:R-:W-:Y:S06]  /*3550*/  @P3 BRA `(.L_x_65) ;  /* 0xfffffffc002c3947 */ /* 0x000fec000383ffff */
[----:B------:R-:W-:Y:S01]  /*3560*/  ULEA UR5, UR6, UR37, 0x3 ;  /* 0x0000002506057291 */ /* 0x000fe2000f8e18ff */
[----:B------:R-:W-:-:S08]  /*3570*/  SHF.L.U32 R3, R12, 0x1f, RZ ;  /* 0x0000001f0c037819 */ /* 0x000fd000000006ff */
[----:B------:R-:W1:Y:S02]  /*3580*/  SYNCS.PHASECHK.TRANS64 P0, [UR5+0x160], R3 ;  /* 0x00016003ff0075a7 */ /* 0x000e640008001005 */
[----:B-1----:R-:W-:Y:S05]  /*3590*/  @P0 BRA `(.L_x_66) ;  /* 0x0000000000080947 */ /* 0x002fea0003800000 */
[----:B------:R-:W1:Y:S02]  /*35a0*/  SYNCS.PHASECHK.TRANS64.TRYWAIT P0, [UR5+0x160], R3 ;  /* 0x00016003ff0075a7 */ /* 0x000e640008001105 */
[----:B-1----:R-:W-:Y:S05]  /*35b0*/  @!P0 BRA `(.L_x_67) ;  /* 0x0000005000748947 */ /* 0x002fea0003800000 */
.L_x_66:
[----:B------:R-:W-:-:S04]  /*35c0*/  UIADD3 UR4, UPT, UPT, UR6, 0x1, URZ ;  /* 0x0000000106047890 */ /* 0x000fc8000fffe0ff */
[----:B------:R-:W-:-:S04]  /*35d0*/  UISETP.NE.AND UP0, UPT, UR4, 0x2, UPT ;  /* 0x000000020400788c */ /* 0x000fc8000bf05270 */
[----:B------:R-:W-:Y:S02]  /*35e0*/  USEL UR7, URZ, 0x1, UP0 ;  /* 0x00000001ff077887 */ /* 0x000fe40008000000 */
[----:B------:R-:W-:-:S04]  /*35f0*/  USEL UR4, UR4, URZ, UP0 ;  /* 0x000000ff04047287 */ /* 0x000fc80008000000 */
[----:B------:R-:W-:Y:S01]  /*3600*/  ULEA UR4, UR4, UR37, 0x3 ;  /* 0x0000002504047291 */ /* 0x000fe2000f8e18ff */
[----:B-1----:R-:W-:-:S04]  /*3610*/  LOP3.LUT R3, R12, UR7, RZ, 0x3c, !PT ;  /* 0x000000070c037c12 */ /* 0x002fc8000f8e3cff */
[----:B------:R-:W-:-:S04]  /*3620*/  SHF.L.U32 R0, R3, 0x1f, RZ ;  /* 0x0000001f03007819 */ /* 0x000fc800000006ff */
[----:B------:R-:W1:Y:S02]  /*3630*/  SYNCS.PHASECHK.TRANS64 P0, [UR4+0x160], R0 ;  /* 0x00016000ff0075a7 */ /* 0x000e640008001004 */
[----:B-1----:R-:W-:Y:S05]  /*3640*/  @P0 EXIT ;  /* 0x000000000000094d */ /* 0x002fea0003800000 */
[----:B------:R-:W-:Y:S02]  /*3650*/  SHF.L.U32 R3, R3, 0x1f, RZ ;  /* 0x0000001f03037819 */ /* 0x000fe400000006ff */
[----:B------:R-:W-:-:S07]  /*3660*/  MOV R0, UR4 ;  /* 0x0000000400007c02 */ /* 0x000fce0008000f00 */
.L_x_68:
[----:B-1----:R1:W2:Y:S02]  /*3670*/  SYNCS.PHASECHK.TRANS64.TRYWAIT P0, [R0+URZ+0x160], R3 ;  /* 0x00016003000075a7 */ /* 0x0022a400080011ff */
[----:B--2---:R-:W-:Y:S05]  /*3680*/  @!P0 NANOSLEEP.SYNCS 0x989680 ;  /* 0x009896800000895d */ /* 0x004fea0003900000 */
[----:B------:R-:W2:Y:S02]  /*3690*/  @!P0 SYNCS.PHASECHK.TRANS64 P0, [R0+URZ+0x160], R3 ;  /* 0x00016003000085a7 */ /* 0x000ea400080010ff */
[----:B--2---:R-:W-:Y:S05]  /*36a0*/  @P0 EXIT ;  /* 0x000000000000094d */ /* 0x004fea0003800000 */
[----:B------:R-:W-:Y:S05]  /*36b0*/  BRA `(.L_x_68) ;  /* 0xfffffffc00ec7947 */ /* 0x000fea000383ffff */
.L_x_61:
[----:B------:R-:W-:Y:S05]  /*36c0*/  BRA.U UP4, `(.L_x_69) ;  /* 0x0000001104d87547 */ /* 0x000fea000b800000 */
[----:B------:R-:W-:Y:S01]  /*36d0*/  UMOV UR6, 0x40 ;  /* 0x0000004000067882 */ /* 0x000fe20000000000 */
[----:B------:R-:W-:Y:S01]  /*36e0*/  NOP ;  /* 0x0000000000007918 */ /* 0x000fe20000000000 */
[----:B------:R-:W-:Y:S01]  /*36f0*/  ULEA UR6, UR37, UR6, 0x18 ;  /* 0x0000000625067291 */ /* 0x000fe2000f8ec0ff */
[----:B------:R-:W-:Y:S02]  /*3700*/  UMOV UR7, 0x400 ;  /* 0x0000040000077882 */ /* 0x000fe40000000000 */
[----:B------:R-:W-:-:S06]  /*3710*/  ULEA UR37, UR37, UR7, 0x18 ;  /* 0x0000000725257291 */ /* 0x000fcc000f8ec0ff */
[----:B------:R-:W1:Y:S02]  /*3720*/  LDS.U8 R2, [UR6+0x1c] ;  /* 0x00001c06ff027984 */ /* 0x000e640008000000 */
[----:B-1----:R-:W-:-:S13]  /*3730*/  ISETP.NE.AND P0, PT, R2, RZ, PT ;  /* 0x000000ff0200720c */ /* 0x002fda0003f05270 */
[----:B------:R-:W-:Y:S05]  /*3740*/  @P0 BRA `(.L_x_70) ;  /* 0x0000000400080947 */ /* 0x000fea0003800000 */
[----:B------:R-:W-:Y:S02]  /*3750*/  UISETP.NE.U32.AND UP0, UPT, UR5, 0x1, UPT ;  /* 0x000000010500788c */ /* 0x000fe4000bf05070 */
[----:B------:R-:W-:-:S07]  /*3760*/  UIADD3 UR8, UPT, UPT, UR6, 0x8, URZ ;  /* 0x0000000806087890 */ /* 0x000fce000fffe0ff */
[----:B------:R-:W-:Y:S05]  /*3770*/  BRA.U !UP0, `(.L_x_71) ;  /* 0x00000001089c7547 */ /* 0x000fea000b800000 */
[----:B------:R-:W-:Y:S01]  /*3780*/  ELECT P0, URZ, PT ;  /* 0x0000000000ff782f */ /* 0x000fe20003800000 */
[----:B------:R-:W-:-:S12]  /*3790*/  BSSY B0, `(.L_x_71) ;  /* 0x0000025000007945 */ /* 0x000fd80003800000 */
[----:B------:R-:W-:Y:S05]  /*37a0*/  @!P0 BRA `(.L_x_72) ;  /* 0x00000000008c8947 */ /* 0x000fea0003800000 */
[----:B------:R-:W-:-:S05]  /*37b0*/  UMOV UR7, 0x10 ;  /* 0x0000001000077882 */ /* 0x000fca0000000000 */
[----:B------:R-:W-:Y:S04]  /*37c0*/  DEPBAR.LE SB1, 0x36 ;  /* 0x00009d800000791a */ /* 0x000fe80000000000 */
[----:B------:R-:W1:Y:S02]  /*37d0*/  UTCATOMSWS.2CTA.FIND_AND_SET.ALIGN UP1, UR7, UR7 ;  /* 0x00000007000775e3 */ /* 0x000e640008220800 */
[----:B-1----:R-:W-:Y:S01]  /*37e0*/  MOV R11, UR7 ;  /* 0x00000007000b7c02 */ /* 0x002fe20008000f00 */
[----:B------:R-:W-:Y:S06]  /*37f0*/  BRA.U UP1, `(.L_x_73) ;  /* 0x0000000101187547 */ /* 0x000fec000b800000 */
.L_x_74:
[----:B------:R-:W-:Y:S05]  /*3800*/  NANOSLEEP 0x64 ;  /* 0x000000640000795d */ /* 0x000fea0003800000 */
[----:B------:R-:W-:-:S05]  /*3810*/  UMOV UR7, 0x10 ;  /* 0x0000001000077882 */ /* 0x000fca0000000000 */
[----:B------:R-:W-:Y:S04]  /*3820*/  DEPBAR.LE SB1, 0x36 ;  /* 0x00009d800000791a */ /* 0x000fe80000000000 */
[----:B------:R-:W1:Y:S02]  /*3830*/  UTCATOMSWS.2CTA.FIND_AND_SET.ALIGN UP1, UR7, UR7 ;  /* 0x00000007000775e3 */ /* 0x000e640008220800 */
[----:B-1----:R-:W-:Y:S01]  /*3840*/  MOV R11, UR7 ;  /* 0x00000007000b7c02 */ /* 0x002fe20008000f00 */
[----:B------:R-:W-:Y:S05]  /*3850*/  BRA.U !UP1, `(.L_x_74) ;  /* 0xfffffffd09e87547 */ /* 0x000fea000b83ffff */
.L_x_73:
[----:B------:R-:W1:Y:S01]  /*3860*/  LDS R5, [UR6+0x10] ;  /* 0x00001006ff057984 */ /* 0x000e620008000800 */
[----:B------:R-:W-:Y:S01]  /*3870*/  IMAD.U32 R3, RZ, RZ, UR37 ;  /* 0x00000025ff037e24 */ /* 0x000fe2000f8e00ff */
[----:B------:R-:W-:-:S03]  /*3880*/  MOV R2, UR4 ;  /* 0x0000000400027c02 */ /* 0x000fc60008000f00 */
[----:B------:R-:W-:Y:S01]  /*3890*/  VIADD R3, R3, 0x200 ;  /* 0x0000020003037836 */ /* 0x000fe20000000000 */
[----:B-1----:R-:W-:-:S04]  /*38a0*/  SHF.L.U32 R5, R5, 0x1f, RZ ;  /* 0x0000001f05057819 */ /* 0x002fc800000006ff */
[----:B------:R-:W1:Y:S02]  /*38b0*/  SYNCS.PHASECHK.TRANS64.TRYWAIT P0, [UR6+0x8], R5 ;  /* 0x00000805ff0075a7 */ /* 0x000e640008001106 */
[----:B-1----:R-:W-:Y:S05]  /*38c0*/  @P0 BRA `(.L_x_75) ;  /* 0x0000000000080947 */ /* 0x002fea0003800000 */
[----:B------:R-:W1:Y:S02]  /*38d0*/  SYNCS.PHASECHK.TRANS64.TRYWAIT P0, [UR6+0x8], R5 ;  /* 0x00000805ff0075a7 */ /* 0x000e640008001106 */
[----:B-1----:R-:W-:Y:S05]  /*38e0*/  @!P0 BRA `(.L_x_76) ;  /* 0x0000004c00c08947 */ /* 0x002fea0003800000 */
.L_x_75:
[----:B-1----:R-:W-:Y:S01]  /*38f0*/  HFMA2 R4, -RZ, RZ, 0, 5.9604644775390625e-08 ;  /* 0x00000001ff047431 */ /* 0x002fe200000001ff */
[----:B------:R-:W-:Y:S01]  /*3900*/  UPRMT UR7, UR4, 0x654, UR8 ;  /* 0x0000065404077896 */ /* 0x000fe20008000008 */
[----:B------:R-:W-:Y:S01]  /*3910*/  IMAD.MOV.U32 R6, RZ, RZ, 0xffff ;  /* 0x0000ffffff067424 */ /* 0x000fe200078e00ff */
[----:B------:R-:W-:Y:S01]  /*3920*/  PRMT R2, R2, 0x654, R3 ;  /* 0x0000065402027816 */ /* 0x000fe20000000003 */
[----:B------:R-:W-:Y:S02]  /*3930*/  IMAD.MOV.U32 R5, RZ, RZ, 0x4 ;  /* 0x00000004ff057424 */ /* 0x000fe400078e00ff */
[----:B------:R-:W-:Y:S01]  /*3940*/  IMAD.SHL.U32 R9, R11, 0x20, RZ ;  /* 0x000000200b097824 */ /* 0x000fe200078e00ff */
[----:B------:R-:W-:Y:S02]  /*3950*/  MOV R3, UR7 ;  /* 0x0000000700037c02 */ /* 0x000fe40008000f00 */
[-C--:B------:R-:W-:Y:S01]  /*3960*/  SHF.L.U32 R7, R6, R11.reuse, RZ ;  /* 0x0000000b06077219 */ /* 0x080fe200000006ff */
[----:B------:R1:W-:Y:S01]  /*3970*/  SYNCS.ARRIVE.TRANS64.RED RZ, [UR7], R5 ;  /* 0x00000005ffff79a7 */ /* 0x0003e20008000407 */
[----:B------:R-:W-:Y:S01]  /*3980*/  SHF.L.U32 R6, R4, R11, RZ ;  /* 0x0000000b04067219 */ /* 0x000fe200000006ff */
[----:B------:R1:W-:Y:S04]  /*3990*/  STS [UR37+0x200], R9 ;  /* 0x00020009ff007988 */ /* 0x0003e80008000825 */
[----:B------:R1:W-:Y:S04]  /*39a0*/  STAS [R2.64], R11 ;  /* 0x0000000b02007dbd */ /* 0x0003e8000c0008ff */
[----:B------:R1:W-:Y:S04]  /*39b0*/  ATOMS.OR RZ, [UR6+0x14], R7 ;  /* 0x00001407ffff798c */ /* 0x0003e8000b000006 */
[----:B------:R1:W-:Y:S04]  /*39c0*/  ATOMS.OR RZ, [UR6+0x18], R6 ;  /* 0x00001806ffff798c */ /* 0x0003e8000b000006 */
[----:B------:R1:W-:Y:S02]  /*39d0*/  ATOMS.XOR RZ, [UR6+0x10], R4 ;  /* 0x00001004ffff798c */ /* 0x0003e4000b800006 */
.L_x_72:
[----:B------:R-:W-:Y:S05]  /*39e0*/  BSYNC B0 ;  /* 0x0000000000007941 */ /* 0x000fea0003800000 */
.L_x_71:
[----:B------:R-:W-:Y:S05]  /*39f0*/  BRA.U UP0, `(.L_x_77) ;  /* 0x00000001006c7547 */ /* 0x000fea000b800000 */
[----:B------:R-:W-:-:S03]  /*3a00*/  UMOV UR7, 0xffffffff ;  /* 0xffffffff00077882 */ /* 0x000fc60000000000 */
[----:B------:R-:W-:Y:S05]  /*3a10*/  BRA.DIV UR7, `(.L_x_78) ;  /* 0x0000004e078c7947 */ /* 0x000fea000b800000 */
[----:B------:R-:W-:-:S13]  /*3a20*/  ELECT P6, URZ, PT ;  /* 0x0000000000ff782f */ /* 0x000fda00038c0000 */
.L_x_190:
[----:B------:R-:W-:Y:S05]  /*3a30*/  @!P6 BRA `(.L_x_77) ;  /* 0x00000000005ce947 */ /* 0x000fea0003800000 */
[----:B-1----:R-:W1:Y:S02]  /*3a40*/  LDS R3, [UR6+0x10] ;  /* 0x00001006ff037984 */ /* 0x002e640008000800 */
[----:B-1----:R-:W-:-:S04]  /*3a50*/  SHF.L.U32 R3, R3, 0x1f, RZ ;  /* 0x0000001f03037819 */ /* 0x002fc800000006ff */
[----:B------:R-:W1:Y:S02]  /*3a60*/  SYNCS.PHASECHK.TRANS64.TRYWAIT P0, [UR6+0x8], R3 ;  /* 0x00000803ff0075a7 */ /* 0x000e640008001106 */
[----:B-1----:R-:W-:Y:S05]  /*3a70*/  @P0 BRA `(.L_x_79) ;  /* 0x0000000000080947 */ /* 0x002fea0003800000 */
[----:B------:R-:W1:Y:S02]  /*3a80*/  SYNCS.PHASECHK.TRANS64.TRYWAIT P0, [UR6+0x8], R3 ;  /* 0x00000803ff0075a7 */ /* 0x000e640008001106 */
[----:B-1----:R-:W-:Y:S05]  /*3a90*/  @!P0 BRA `(.L_x_80) ;  /* 0x0000004c008c8947 */ /* 0x002fea0003800000 */
.L_x_79:
[----:B------:R-:W2:Y:S01]  /*3aa0*/  LDS R5, [UR37+0x200] ;  /* 0x00020025ff057984 */ /* 0x000ea20008000800 */
[----:B-1----:R-:W-:Y:S02]  /*3ab0*/  HFMA2 R2, -RZ, RZ, 0, 5.9604644775390625e-08 ;  /* 0x00000001ff027431 */ /* 0x002fe400000001ff */
[----:B------:R-:W-:Y:S01]  /*3ac0*/  IMAD.MOV.U32 R3, RZ, RZ, 0xffff ;  /* 0x0000ffffff037424 */ /* 0x000fe200078e00ff */
[----:B------:R-:W-:Y:S01]  /*3ad0*/  UPRMT UR7, UR4, 0x654, UR8 ;  /* 0x0000065404077896 */ /* 0x000fe20008000008 */
[----:B--2---:R-:W-:-:S03]  /*3ae0*/  IMAD.SHL.U32 R4, R5, 0x20, RZ ;  /* 0x0000002005047824 */ /* 0x004fc600078e00ff */
[-C--:B------:R-:W-:Y:S02]  /*3af0*/  SHF.L.U32 R3, R3, R5.reuse, RZ ;  /* 0x0000000503037219 */ /* 0x080fe400000006ff */
[----:B------:R-:W-:Y:S01]  /*3b00*/  SHF.L.U32 R5, R2, R5, RZ ;  /* 0x0000000502057219 */ /* 0x000fe200000006ff */
[----:B------:R2:W-:Y:S04]  /*3b10*/  STS [UR37+0x200], R4 ;  /* 0x00020004ff007988 */ /* 0x0005e80008000825 */
[----:B------:R2:W-:Y:S04]  /*3b20*/  ATOMS.OR RZ, [UR6+0x14], R3 ;  /* 0x00001403ffff798c */ /* 0x0005e8000b000006 */
[----:B------:R2:W-:Y:S01]  /*3b30*/  ATOMS.OR RZ, [UR6+0x18], R5 ;  /* 0x00001805ffff798c */ /* 0x0005e2000b000006 */
[----:B------:R-:W-:Y:S03]  /*3b40*/  SYNCS.ARRIVE.TRANS64.RED.A1T0 RZ, [UR7], RZ ;  /* 0x000000ffffff79a7 */ /* 0x000fe60008100407 */
[----:B------:R2:W-:Y:S01]  /*3b50*/  ATOMS.XOR RZ, [UR6+0x10], R2 ;  /* 0x00001002ffff798c */ /* 0x0005e2000b800006 */
[----:B------:R-:W-:Y:S05]  /*3b60*/  BRA `(.L_x_77) ;  /* 0x0000000000107947 */ /* 0x000fea0003800000 */
.L_x_70:
[----:B------:R-:W-:-:S05]  /*3b70*/  MOV R2, 0xffffffff ;  /* 0xffffffff00027802 */ /* 0x000fca0000000f00 */
[----:B------:R1:W-:Y:S02]  /*3b80*/  STS [UR37+0x200], R2 ;  /* 0x00020002ff007988 */ /* 0x0003e40008000825 */
[----:B-1----:R-:W-:Y:S02]  /*3b90*/  MOV R2, 0x3bb0 ;  /* 0x00003bb000027802 */ /* 0x002fe40000000f00 */
[----:B-----5:R-:W-:Y:S05]  /*3ba0*/  CALL.REL.NOINC `($__internal_1_$__cuda_sm10x_tcgen05_guardrail_trap_phase_invalid_during_alloc) ;  /* 0x0000005000ec7944 */ /* 0x020fea0003c00000 */
.L_x_77:
[----:B------:R-:W-:Y:S05]  /*3bb0*/  WARPSYNC.ALL ;  /* 0x0000000000007948 */ /* 0x000fea0003800000 */
[----:B------:R-:W3:Y:S01]  /*3bc0*/  S2UR UR7, SR_CgaCtaId ;  /* 0x00000000000779c3 */ /* 0x000ee20000008800 */
[----:B------:R-:W-:Y:S01]  /*3bd0*/  UMOV UR6, 0x400 ;  /* 0x0000040000067882 */ /* 0x000fe20000000000 */
[----:B------:R-:W-:-:S06]  /*3be0*/  NOP ;  /* 0x0000000000007918 */ /* 0x000fcc0000000000 */
[----:B------:R-:W-:Y:S06]  /*3bf0*/  BAR.ARV 0x6, 0xa0 ;  /* 0x0182800000007b1d */ /* 0x000fec0000002000 */
[----:B------:R-:W4:Y:S01]  /*3c00*/  LDCU UR8, c[0x0][0x38c] ;  /* 0x00007180ff0877ac */ /* 0x000f220008000800 */
[----:B------:R-:W-:Y:S01]  /*3c10*/  LOP3.LUT R0, R0, 0xffff, RZ, 0xc0, !PT ;  /* 0x0000ffff00007812 */ /* 0x000fe200078ec0ff */
[----:B-1----:R-:W-:Y:S01]  /*3c20*/  IMAD.MOV.U32 R9, RZ, RZ, 0x1 ;  /* 0x00000001ff097424 */ /* 0x002fe200078e00ff */
[----:B------:R-:W-:Y:S01]  /*3c30*/  LOP3.LUT R8, R8, 0xffff, RZ, 0xc0, !PT ;  /* 0x0000ffff08087812 */ /* 0x000fe200078ec0ff */
[----:B------:R-:W-:Y:S01]  /*3c40*/  UMOV UR19, URZ ;  /* 0x000000ff00137c82 */ /* 0x000fe20008000000 */
[----:B------:R-:W-:Y:S01]  /*3c50*/  R2UR UR11, R0 ;  /* 0x00000000000b72ca */ /* 0x000fe200000e0000 */
[----:B------:R-:W-:Y:S01]  /*3c60*/  UMOV UR18, URZ ;  /* 0x000000ff00127c82 */ /* 0x000fe20008000000 */
[----:B------:R-:W-:Y:S01]  /*3c70*/  R2UR UR12, R8 ;  /* 0x00000000080c72ca */ /* 0x000fe200000e0000 */
[----:B------:R-:W-:Y:S01]  /*3c80*/  IMAD.MOV.U32 R8, RZ, RZ, RZ ;  /* 0x000000ffff087224 */ /* 0x000fe200078e00ff */
[----:B------:R-:W-:Y:S01]  /*3c90*/  UMOV UR17, URZ ;  /* 0x000000ff00117c82 */ /* 0x000fe20008000000 */
[----:B---3--:R-:W-:-:S02]  /*3ca0*/  ULEA UR7, UR7, UR6, 0x18 ;  /* 0x0000000607077291 */ /* 0x008fc4000f8ec0ff */
[----:B------:R-:W-:Y:S02]  /*3cb0*/  UISETP.NE.AND UP2, UPT, UR5, URZ, UPT ;  /* 0x000000ff0500728c */ /* 0x000fe4000bf45270 */
[----:B------:R-:W-:Y:S02]  /*3cc0*/  UIADD3 UR13, UPT, UPT, UR7, 0x3400, URZ ;  /* 0x00003400070d7890 */ /* 0x000fe4000fffe0ff */
[----:B------:R-:W-:Y:S02]  /*3cd0*/  UIADD3 UR14, UPT, UPT, UR7, 0x25400, URZ ;  /* 0x00025400070e7890 */ /* 0x000fe4000fffe0ff */
[----:B----4-:R-:W-:Y:S01]  /*3ce0*/  UIADD3 UR8, UPT, UPT, UR8, 0x3f, URZ ;  /* 0x0000003f08087890 */ /* 0x010fe2000fffe0ff */
[----:B--2---:R-:W1:Y:S01]  /*3cf0*/  LDS R2, [UR7+0x200] ;  /* 0x00020007ff027984 */ /* 0x004e620008000800 */
[----:B------:R-:W-:Y:S02]  /*3d00*/  USHF.R.U32.HI UR13, URZ, 0x4, UR13 ;  /* 0x00000004ff0d7899 */ /* 0x000fe4000801160d */
[----:B------:R-:W-:-:S02]  /*3d10*/  USHF.R.S32.HI UR6, URZ, 0x1f, UR8 ;  /* 0x0000001fff067899 */ /* 0x000fc40008011408 */
[----:B------:R-:W-:Y:S02]  /*3d20*/  USHF.R.U32.HI UR14, URZ, 0x4, UR14 ;  /* 0x00000004ff0e7899 */ /* 0x000fe4000801160e */
[----:B------:R-:W-:Y:S02]  /*3d30*/  ULEA.HI UR6, UR6, UR8, URZ, 0x6 ;  /* 0x0000000806067291 */ /* 0x000fe4000f8f30ff */
[----:B------:R-:W-:Y:S02]  /*3d40*/  ULOP3.LUT UR13, UR13, 0x3fff, URZ, 0xc0, !UPT ;  /* 0x00003fff0d0d7892 */ /* 0x000fe4000f8ec0ff */
[----:B------:R-:W-:Y:S02]  /*3d50*/  USHF.R.S32.HI UR6, URZ, 0x6, UR6 ;  /* 0x00000006ff067899 */ /* 0x000fe40008011406 */
[----:B------:R-:W-:Y:S02]  /*3d60*/  ULOP3.LUT UR14, UR14, 0x3fff, URZ, 0xc0, !UPT ;  /* 0x00003fff0e0e7892 */ /* 0x000fe4000f8ec0ff */
[----:B------:R-:W-:Y:S01]  /*3d70*/  UISETP.LT.AND UP0, UPT, UR6, 0x1, UPT ;  /* 0x000000010600788c */ /* 0x000fe2000bf01270 */
[----:B------:R-:W-:Y:S01]  /*3d80*/  UMOV UR28, 0x0 ;  /* 0x00000000001c7882 */ /* 0x000fe20000000000 */
[----:B------:R-:W-:Y:S01]  /*3d90*/  UMOV UR29, 0x8100010 ;  /* 0x08100010001d7882 */ /* 0x000fe20000000000 */
[----:B------:R-:W-:-:S02]  /*3da0*/  ULOP3.LUT UR13, UR13, 0x10000, URZ, 0xfc, !UPT ;  /* 0x000100000d0d7892 */ /* 0x000fc4000f8efcff */
[----:B------:R-:W-:Y:S02]  /*3db0*/  ULOP3.LUT UR14, UR14, 0x10000, URZ, 0xfc, !UPT ;  /* 0x000100000e0e7892 */ /* 0x000fe4000f8efcff */
[----:B------:R-:W-:Y:S01]  /*3dc0*/  USEL UR20, UR6, 0x1, !UP0 ;  /* 0x0000000106147887 */ /* 0x000fe2000c000000 */
[----:B------:R-:W-:Y:S01]  /*3dd0*/  UMOV UR26, 0x0 ;  /* 0x00000000001a7882 */ /* 0x000fe20000000000 */
[----:B------:R-:W-:Y:S01]  /*3de0*/  UMOV UR27, 0x8100010 ;  /* 0x08100010001b7882 */ /* 0x000fe20000000000 */
[----:B------:R-:W-:Y:S01]  /*3df0*/  UMOV UR24, 0x0 ;  /* 0x0000000000187882 */ /* 0x000fe20000000000 */
[----:B------:R-:W-:Y:S01]  /*3e00*/  UMOV UR25, 0x8100010 ;  /* 0x0810001000197882 */ /* 0x000fe20000000000 */
[----:B------:R-:W-:Y:S01]  /*3e10*/  UMOV UR22, 0x0 ;  /* 0x0000000000167882 */ /* 0x000fe20000000000 */
[----:B------:R-:W-:Y:S01]  /*3e20*/  UMOV UR23, 0x8100010 ;  /* 0x0810001000177882 */ /* 0x000fe20000000000 */
[----:B-1----:R-:W-:Y:S02]  /*3e30*/  R2UR UR21, R2 ;  /* 0x00000000021572ca */ /* 0x002fe400000e0000 */
[----:B------:R-:W-:-:S13]  /*3e40*/  CS2R R2, SRZ ;  /* 0x0000000000027805 */ /* 0x000fda000001ff00 */
.L_x_88:
[C---:B------:R-:W-:Y:S02]  /*3e50*/  LEA R0, R8.reuse, UR7, 0x3 ;  /* 0x0000000708007c11 */ /* 0x040fe4000f8e18ff */
[----:B------:R-:W-:Y:S02]  /*3e60*/  SHF.L.U32 R5, R3, 0x1f, RZ ;  /* 0x0000001f03057819 */ /* 0x000fe400000006ff */
[----:B------:R-:W-:Y:S02]  /*3e70*/  LEA R4, R8, UR7, 0x4 ;  /* 0x0000000708047c11 */ /* 0x000fe4000f8e20ff */
[----:B------:R-:W1:Y:S02]  /*3e80*/  SYNCS.PHASECHK.TRANS64.TRYWAIT P0, [R0+URZ+0x150], R5 ;  /* 0x00015005000075a7 */ /* 0x000e6400080011ff */
[----:B-1-34-:R-:W-:Y:S05]  /*3e90*/  @!P0 BRA `(.L_x_81) ;  /* 0x0000004800a48947 */ /* 0x01afea0003800000 */
.L_x_191:
[----:B-1----:R-:W1:Y:S01]  /*3ea0*/  LDS.128 R4, [R4+0x1e0] ;  /* 0x0001e00004047984 */ /* 0x002e620000000c00 */
[----:B------:R-:W-:Y:S02]  /*3eb0*/  VIADD R0, R0, 0x160 ;  /* 0x0000016000007836 */ /* 0x000fe40000000000 */
[----:B------:R-:W-:Y:S01]  /*3ec0*/  VIADD R8, R8, 0x1 ;  /* 0x0000000108087836 */ /* 0x000fe20000000000 */
[----:B------:R-:W-:Y:S01]  /*3ed0*/  @!PT LDS RZ, [RZ] ;  /* 0x00000000fffff984 */ /* 0x000fe20000000800 */
[----:B------:R-:W-:Y:S01]  /*3ee0*/  @!PT LDS RZ, [RZ] ;  /* 0x00000000fffff984 */ /* 0x000fe20000000800 */
[----:B------:R-:W-:Y:S01]  /*3ef0*/  @!PT LDS RZ, [RZ] ;  /* 0x00000000fffff984 */ /* 0x000fe20000000800 */
[----:B------:R-:W-:Y:S01]  /*3f00*/  @!PT LDS RZ, [RZ] ;  /* 0x00000000fffff984 */ /* 0x000fe20000000800 */
[----:B------:R2:W-:Y:S06]  /*3f10*/  MEMBAR.ALL.CTA ;  /* 0x0000000000007992 */ /* 0x0005ec0000008000 */
[----:B--2---:R-:W2:Y:S01]  /*3f20*/  FENCE.VIEW.ASYNC.S ;  /* 0x00000000000073c6 */ /* 0x004ea20000000000 */
[----:B------:R-:W-:-:S04]  /*3f30*/  PRMT R0, RZ, 0x654, R0 ;  /* 0x00000654ff007816 */ /* 0x000fc80000000000 */
[----:B--2---:R2:W-:Y:S01]  /*3f40*/  SYNCS.ARRIVE.TRANS64.RED.A1T0 RZ, [R0+URZ], RZ ;  /* 0x000000ff00ff79a7 */ /* 0x0045e200081004ff */
[----:B-1----:R-:W-:Y:S01]  /*3f50*/  LOP3.LUT P1, RZ, R6, 0x1, RZ, 0xc0, !PT ;  /* 0x0000000106ff7812 */ /* 0x002fe2000782c0ff */
[----:B--2---:R-:W-:-:S12]  /*3f60*/  BRA.U UP2, `(.L_x_82) ;  /* 0x0000000502087547 */ /* 0x004fd8000b800000 */
[----:B------:R-:W1:Y:S01]  /*3f70*/  LDCU UR8, c[0x0][0x38c] ;  /* 0x00007180ff0877ac */ /* 0x000e620008000800 */
[----:B------:R-:W-:Y:S02]  /*3f80*/  PLOP3.LUT P2, PT, PT, PT, PT, 0x80, 0x8 ;  /* 0x000000000008781c */ /* 0x000fe40003f4f070 */
[----:B------:R-:W-:Y:S01]  /*3f90*/  SHF.L.U32 R5, R9, 0x1f, RZ ;  /* 0x0000001f09057819 */ /* 0x000fe200000006ff */
[----:B------:R-:W-:Y:S02]  /*3fa0*/  ULEA UR9, UR19, UR7, 0x3 ;  /* 0x0000000713097291 */ /* 0x000fe4000f8e18ff */
[----:B------:R-:W-:Y:S02]  /*3fb0*/  ULEA UR10, UR19, UR21, 0x5 ;  /* 0x00000015130a7291 */ /* 0x000fe4000f8e28ff */
[----:B-1----:R-:W-:-:S06]  /*3fc0*/  UISETP.GE.AND UP0, UPT, UR8, 0x1, UPT ;  /* 0x000000010800788c */ /* 0x002fcc000bf06270 */
[----:B------:R-:W-:-:S05]  /*3fd0*/  PLOP3.LUT P0, PT, PT, PT, UP0, 0x80, 0x8 ;  /* 0x000000000008781c */ /* 0x000fca0003f0f008 */
[----:B------:R-:W-:-:S08]  /*3fe0*/  @UP0 ULEA UR8, UR18, UR7, 0x3 ;  /* 0x0000000712080291 */ /* 0x000fd0000f8e18ff */
[----:B------:R-:W-:-:S04]  /*3ff0*/  @P0 SHF.L.U32 R0, R2, 0x1f, RZ ;  /* 0x0000001f02000819 */ /* 0x000fc800000006ff */
[----:B------:R1:W2:Y:S01]  /*4000*/  @P0 SYNCS.PHASECHK.TRANS64.TRYWAIT P2, [UR8], R0 ;  /* 0x00000000ff0005a7 */ /* 0x0002a20008041108 */
[----:B------:R-:W3:Y:S02]  /*4010*/  SYNCS.PHASECHK.TRANS64.TRYWAIT P0, [UR9+0x190], R5 ;  /* 0x00019005ff0075a7 */ /* 0x000ee40008001109 */
[----:B-123--:R-:W-:Y:S05]  /*4020*/  @!P0 BRA `(.L_x_83) ;  /* 0x0000004800548947 */ /* 0x00efea0003800000 */
.L_x_193:
[----:B------:R-:W-:Y:S01]  /*4030*/  UMOV UR16, UR17 ;  /* 0x0000001100107c82 */ /* 0x000fe20008000000 */
[----:B------:R-:W-:Y:S05]  /*4040*/  BRA.U !UP0, `(.L_x_84) ;  /* 0x0000000108c07547 */ /* 0x000fea000b800000 */
[----:B------:R-:W-:Y:S02]  /*4050*/  UIADD3 UR16, UPT, UPT, UR20, UR17, URZ ;  /* 0x0000001114107290 */ /* 0x000fe4000fffe0ff */
[----:B------:R-:W-:Y:S01]  /*4060*/  UPLOP3.LUT UP3, UPT, UPT, UPT, UPT, 0x40, 0x4 ;  /* 0x000000000004789c */ /* 0x000fe20003f6e870 */
[----:B------:R-:W-:Y:S01]  /*4070*/  UMOV UR15, UR6 ;  /* 0x00000006000f7c82 */ /* 0x000fe20008000000 */
[----:B------:R-:W-:-:S09]  /*4080*/  UMOV UR46, UR18 ;  /* 0x00000012002e7c82 */ /* 0x000fd20008000000 */
.L_x_87:
[----:B--2---:R-:W-:Y:S01]  /*4090*/  ULEA UR8, UR46, UR7, 0x3 ;  /* 0x000000072e087291 */ /* 0x004fe2000f8e18ff */
[----:B---3--:R-:W-:Y:S11]  /*40a0*/  @P2 BRA `(.L_x_85) ;  /* 0x00000000000c2947 */ /* 0x008ff60003800000 */
[----:B-1----:R-:W-:Y:S04]  /*40b0*/  SHF.L.U32 R5, R2, 0x1f, RZ ;  /* 0x0000001f02057819 */ /* 0x002fe800000006ff */
[----:B------:R-:W1:Y:S02]  /*40c0*/  SYNCS.PHASECHK.TRANS64.TRYWAIT P0, [UR8], R5 ;  /* 0x00000005ff0075a7 */ /* 0x000e640008001108 */
[----:B-1----:R-:W-:Y:S05]  /*40d0*/  @!P0 BRA `(.L_x_86) ;  /* 0x0000004800408947 */ /* 0x002fea0003800000 */
.L_x_85:
[----:B------:R-:W-:Y:S01]  /*40e0*/  UISETP.NE.AND UP0, UPT, UR15, 0x1, UPT ;  /* 0x000000010f00788c */ /* 0x000fe2000bf05270 */
[----:B------:R-:W-:Y:S01]  /*40f0*/  PLOP3.LUT P2, PT, PT, PT, PT, 0x80, 0x8 ;  /* 0x000000000008781c */ /* 0x000fe20003f4f070 */
[----:B------:R-:W-:Y:S02]  /*4100*/  UIADD3 UR18, UPT, UPT, UR46, 0x1, URZ ;  /* 0x000000012e127890 */ /* 0x000fe4000fffe0ff */
[----:B------:R-:W-:Y:S02]  /*4110*/  ULEA UR32, UR46, UR14, 0x8 ;  /* 0x0000000e2e207291 */ /* 0x000fe4000f8e40ff */
[----:B------:R-:W-:Y:S01]  /*4120*/  UISETP.NE.AND UP1, UPT, UR18, 0x11, UPT ;  /* 0x000000111200788c */ /* 0x000fe2000bf25270 */
[----:B------:R-:W-:Y:S01]  /*4130*/  PLOP3.LUT P0, PT, PT, PT, UP0, 0x80, 0x8 ;  /* 0x000000000008781c */ /* 0x000fe20003f0f008 */
[----:B------:R-:W-:Y:S02]  /*4140*/  UIADD3 UR44, UPT, UPT, UR32, 0x2, URZ ;  /* 0x00000002202c7890 */ /* 0x000fe4000fffe0ff */
[----:B------:R-:W-:Y:S02]  /*4150*/  USEL UR31, URZ, 0x1, UP1 ;  /* 0x00000001ff1f7887 */ /* 0x000fe40008800000 */
[----:B------:R-:W-:Y:S02]  /*4160*/  USEL UR18, UR18, URZ, UP1 ;  /* 0x000000ff12127287 */ /* 0x000fe40008800000 */
[----:B------:R-:W-:Y:S02]  /*4170*/  UIADD3 UR40, UPT, UPT, UR32, 0x4, URZ ;  /* 0x0000000420287890 */ /* 0x000fe4000fffe0ff */
[----:B------:R-:W-:Y:S01]  /*4180*/  @UP0 ULEA UR30, UR18, UR7, 0x3 ;  /* 0x00000007121e0291 */ /* 0x000fe2000f8e18ff */
[----:B------:R-:W-:Y:S01]  /*4190*/  LOP3.LUT R2, R2, UR31, RZ, 0x3c, !PT ;  /* 0x0000001f02027c12 */ /* 0x000fe2000f8e3cff */
[----:B------:R-:W-:Y:S02]  /*41a0*/  UIADD3 UR36, UPT, UPT, UR32, 0x6, URZ ;  /* 0x0000000620247890 */ /* 0x000fe4000fffe0ff */
[----:B------:R-:W-:Y:S01]  /*41b0*/  UIADD3 UR8, UPT, UPT, UR8, 0x88, URZ ;  /* 0x0000008808087890 */ /* 0x000fe2000fffe0ff */
[----:B-1----:R-:W-:Y:S01]  /*41c0*/  @P0 SHF.L.U32 R0, R2, 0x1f, RZ ;  /* 0x0000001f02000819 */ /* 0x002fe200000006ff */
[----:B------:R-:W-:Y:S02]  /*41d0*/  UIADD3 UR17, UPT, UPT, UR17, 0x1, URZ ;  /* 0x0000000111117890 */ /* 0x000fe4000fffe0ff */
[----:B------:R-:W-:Y:S01]  /*41e0*/  UIADD3 UR15, UPT, UPT, UR15, -0x1, URZ ;  /* 0xffffffff0f0f7890 */ /* 0x000fe2000fffe0ff */
[----:B------:R2:W3:Y:S01]  /*41f0*/  @P0 SYNCS.PHASECHK.TRANS64.TRYWAIT P2, [UR30], R0 ;  /* 0x00000000ff0005a7 */ /* 0x0004e2000804111e */
[----:B------:R-:W-:Y:S02]  /*4200*/  ULEA UR30, UR46, UR13, 0x9 ;  /* 0x0000000d2e1e7291 */ /* 0x000fe4000f8e48ff */
[----:B------:R-:W-:Y:S02]  /*4210*/  UISETP.NE.AND UP0, UPT, UR17, UR16, UPT ;  /* 0x000000101100728c */ /* 0x000fe4000bf05270 */
[----:B------:R-:W-:Y:S02]  /*4220*/  UIADD3 UR42, UPT, UPT, UR30, 0x2, URZ ;  /* 0x000000021e2a7890 */ /* 0x000fe4000fffe0ff */
[----:B------:R-:W-:Y:S02]  /*4230*/  UIADD3 UR38, UPT, UPT, UR30, 0x4, URZ ;  /* 0x000000041e267890 */ /* 0x000fe4000fffe0ff */
[----:B------:R-:W-:Y:S01]  /*4240*/  UIADD3 UR34, UPT, UPT, UR30, 0x6, URZ ;  /* 0x000000061e227890 */ /* 0x000fe2000fffe0ff */
[----:B------:R-:W-:Y:S01]  /*4250*/  UMOV UR33, 0x40004040 ;  /* 0x4000404000217882 */ /* 0x000fe20000000000 */
[----:B------:R-:W-:Y:S01]  /*4260*/  UMOV UR31, 0x40004040 ;  /* 0x40004040001f7882 */ /* 0x000fe20000000000 */
[----:B------:R-:W-:Y:S01]  /*4270*/  UMOV UR45, 0x40004040 ;  /* 0x40004040002d7882 */ /* 0x000fe20000000000 */
[----:B------:R2:W-:Y:S01]  /*4280*/  UTCHMMA.2CTA gdesc[UR30], gdesc[UR32], tmem[UR10], tmem[UR28], idesc[UR29], UP3 ;  /* 0x00ff1c201e0075ea */ /* 0x0005e20009a0000a */
[----:B------:R-:W-:Y:S01]  /*4290*/  UPLOP3.LUT UP3, UPT, UPT, UPT, UPT, 0x80, 0x8 ;  /* 0x000000000008789c */ /* 0x000fe20003f6f070 */
[----:B------:R-:W-:Y:S01]  /*42a0*/  UMOV UR43, 0x40004040 ;  /* 0x40004040002b7882 */ /* 0x000fe20000000000 */
[----:B------:R-:W-:Y:S01]  /*42b0*/  UMOV UR41, 0x40004040 ;  /* 0x4000404000297882 */ /* 0x000fe20000000000 */
[----:B------:R2:W-:Y:S01]  /*42c0*/  UTCHMMA.2CTA gdesc[UR42], gdesc[UR44], tmem[UR10], tmem[UR26], idesc[UR27], UPT ;  /* 0x00ff1a2c2a0075ea */ /* 0x0005e2000ba0000a */
[----:B------:R-:W-:Y:S01]  /*42d0*/  UMOV UR39, 0x40004040 ;  /* 0x4000404000277882 */ /* 0x000fe20000000000 */
[----:B------:R-:W-:Y:S01]  /*42e0*/  UMOV UR37, 0x40004040 ;  /* 0x4000404000257882 */ /* 0x000fe20000000000 */
[----:B------:R-:W-:Y:S01]  /*42f0*/  UMOV UR35, 0x40004040 ;  /* 0x4000404000237882 */ /* 0x000fe20000000000 */
[----:B------:R2:W-:Y:S01]  /*4300*/  UTCHMMA.2CTA gdesc[UR38], gdesc[UR40], tmem[UR10], tmem[UR24], idesc[UR25], UPT ;  /* 0x00ff1828260075ea */ /* 0x0005e2000ba0000a */
[----:B------:R2:W-:Y:S01]  /*4310*/  UTCHMMA.2CTA gdesc[UR34], gdesc[UR36], tmem[UR10], tmem[UR22], idesc[UR23], UPT ;  /* 0x00ff1624220075ea */ /* 0x0005e2000ba0000a */
[----:B------:R2:W-:Y:S01]  /*4320*/  UTCBAR.2CTA.MULTICAST [UR8], URZ, UR12 ;  /* 0x000000ff080073e9 */ /* 0x0005e2000820080c */
[----:B------:R-:W-:Y:S01]  /*4330*/  UMOV UR46, UR18 ;  /* 0x00000012002e7c82 */ /* 0x000fe20008000000 */
[----:B------:R-:W-:Y:S05]  /*4340*/  BRA.U UP0, `(.L_x_87) ;  /* 0xfffffffd00507547 */ /* 0x000fea000b83ffff */
.L_x_84:
[----:B------:R-:W-:Y:S01]  /*4350*/  UIADD3 UR9, UPT, UPT, UR9, 0x170, URZ ;  /* 0x0000017009097890 */ /* 0x000fe2000fffe0ff */
[----:B------:R-:W-:-:S08]  /*4360*/  UMOV UR17, UR16 ;  /* 0x0000001000117c82 */ /* 0x000fd00008000000 */
[----:B------:R4:W-:Y:S01]  /*4370*/  UTCBAR.2CTA.MULTICAST [UR9], URZ, UR11 ;  /* 0x000000ff090073e9 */ /* 0x0009e2000820080b */
[----:B------:R-:W-:Y:S02]  /*4380*/  NOP ;  /* 0x0000000000007918 */ /* 0x000fe40000000000 */
.L_x_82:
[----:B------:R-:W-:Y:S01]  /*4390*/  UIADD3 UR19, UPT, UPT, UR19, 0x1, URZ ;  /* 0x0000000113137890 */ /* 0x000fe2000fffe0ff */
[----:B------:R-:W-:-:S03]  /*43a0*/  ISETP.NE.AND P0, PT, R8, 0x2, PT ;  /* 0x000000020800780c */ /* 0x000fc60003f05270 */
[----:B------:R-:W-:Y:S01]  /*43b0*/  UISETP.NE.AND UP0, UPT, UR19, 0x4, UPT ;  /* 0x000000041300788c */ /* 0x000fe2000bf05270 */
[----:B-12---:R-:W-:Y:S02]  /*43c0*/  SEL R0, RZ, 0x1, P0 ;  /* 0x00000001ff007807 */ /* 0x006fe40000000000 */
[----:B------:R-:W-:Y:S01]  /*43d0*/  SEL R8, R8, RZ, P0 ;  /* 0x000000ff08087207 */ /* 0x000fe20000000000 */
[----:B------:R-:W-:Y:S01]  /*43e0*/  USEL UR8, URZ, 0x1, UP0 ;  /* 0x00000001ff087887 */ /* 0x000fe20008000000 */
[----:B------:R-:W-:Y:S01]  /*43f0*/  LOP3.LUT R3, R3, R0, RZ, 0x3c, !PT ;  /* 0x0000000003037212 */ /* 0x000fe200078e3cff */
[----:B------:R-:W-:-:S04]  /*4400*/  USEL UR19, UR19, URZ, UP0 ;  /* 0x000000ff13137287 */ /* 0x000fc80008000000 */
[----:B------:R-:W-:Y:S01]  /*4410*/  LOP3.LUT R9, R9, UR8, RZ, 0x3c, !PT ;  /* 0x0000000809097c12 */ /* 0x000fe2000f8e3cff */
[----:B------:R-:W-:Y:S07]  /*4420*/  @P1 BRA `(.L_x_88) ;  /* 0xfffffff800881947 */ /* 0x000fee000383ffff */
[----:B------:R-:W1:Y:S01]  /*4430*/  S2UR UR6, SR_CgaCtaId ;  /* 0x00000000000679c3 */ /* 0x000e620000008800 */
[----:B------:R-:W-:Y:S01]  /*4440*/  ELECT P0, URZ, PT ;  /* 0x0000000000ff782f */ /* 0x000fe20003800000 */
[----:B------:R-:W-:Y:S01]  /*4450*/  HFMA2 R0, -RZ, RZ, 0, 5.9604644775390625e-08 ;  /* 0x00000001ff007431 */ /* 0x000fe200000001ff */
[----:B------:R-:W-:-:S05]  /*4460*/  UMOV UR8, 0x40 ;  /* 0x0000004000087882 */ /* 0x000fca0000000000 */
[----:B------:R-:W-:Y:S01]  /*4470*/  UVIRTCOUNT.DEALLOC.SMPOOL 0x80 ;  /* 0x000000800000784c */ /* 0x000fe20000000000 */
[----:B------:R-:W-:Y:S02]  /*4480*/  UISETP.NE.AND UP0, UPT, UR5, URZ, UPT ;  /* 0x000000ff0500728c */ /* 0x000fe4000bf05270 */
[----:B-1----:R-:W-:-:S09]  /*4490*/  ULEA UR6, UR6, UR8, 0x18 ;  /* 0x0000000806067291 */ /* 0x002fd2000f8ec0ff */
[----:B------:R1:W-:Y:S01]  /*44a0*/  @P0 STS.U8 [UR6+0x1c], R0 ;  /* 0x00001c00ff000988 */ /* 0x0003e20008000006 */
[----:B------:R-:W-:Y:S05]  /*44b0*/  BRA.U UP0, `(.L_x_89) ;  /* 0x0000000100a07547 */ /* 0x000fea000b800000 */
[----:B------:R-:W-:Y:S01]  /*44c0*/  UIADD3 UR5, UPT, UPT, UR7, 0x190, URZ ;  /* 0x0000019007057890 */ /* 0x000fe2000fffe0ff */
[----:B------:R-:W-:-:S03]  /*44d0*/  SHF.L.U32 R3, R9, 0x1f, RZ ;  /* 0x0000001f09037819 */ /* 0x000fc600000006ff */
[----:B------:R-:W-:-:S09]  /*44e0*/  ULEA UR8, UR19, UR5, 0x3 ;  /* 0x0000000513087291 */ /* 0x000fd2000f8e18ff */
[----:B------:R-:W2:Y:S02]  /*44f0*/  SYNCS.PHASECHK.TRANS64.TRYWAIT P0, [UR8], R3 ;  /* 0x00000003ff0075a7 */ /* 0x000ea40008001108 */
[----:B--2---:R-:W-:Y:S05]  /*4500*/  @!P0 BRA `(.L_x_90) ;  /* 0x00000044004c8947 */ /* 0x004fea0003800000 */
.L_x_196:
[----:B----4-:R-:W-:-:S04]  /*4510*/  UIADD3 UR9, UPT, UPT, UR19, 0x1, URZ ;  /* 0x0000000113097890 */ /* 0x010fc8000fffe0ff */
        /* <DEDUP_REMOVED lines=8> */
.L_x_198:
        /* <DEDUP_REMOVED lines=9> */
.L_x_200:
[----:B------:R-:W-:-:S04]  /*4630*/  UIADD3 UR9, UPT, UPT, UR9, 0x1, URZ ;  /* 0x0000000109097890 */ /* 0x000fc8000fffe0ff */
[----:B------:R-:W-:-:S04]  /*4640*/  UISETP.NE.AND UP1, UPT, UR9, 0x4, UPT ;  /* 0x000000040900788c */ /* 0x000fc8000bf25270 */
[----:B------:R-:W-:Y:S02]  /*4650*/  USEL UR8, URZ, 0x1, UP1 ;  /* 0x00000001ff087887 */ /* 0x000fe40008800000 */
[----:B------:R-:W-:-:S04]  /*4660*/  USEL UR9, UR9, URZ, UP1 ;  /* 0x000000ff09097287 */ /* 0x000fc80008800000 */
[----:B------:R-:W-:Y:S01]  /*4670*/  ULEA UR9, UR9, UR5, 0x3 ;  /* 0x0000000509097291 */ /* 0x000fe2000f8e18ff */
[----:B-1----:R-:W-:-:S04]  /*4680*/  LOP3.LUT R3, R2, UR8, RZ, 0x3c, !PT ;  /* 0x0000000802037c12 */ /* 0x002fc8000f8e3cff */
[----:B------:R-:W-:Y:S01]  /*4690*/  SHF.L.U32 R3, R3, 0x1f, RZ ;  /* 0x0000001f03037819 */ /* 0x000fe200000006ff */
[----:B------:R-:W-:-:S04]  /*46a0*/  IMAD.U32 R0, RZ, RZ, UR9 ;  /* 0x00000009ff007e24 */ /* 0x000fc8000f8e00ff */
[----:B------:R1:W2:Y:S03]  /*46b0*/  SYNCS.PHASECHK.TRANS64.TRYWAIT P0, [R0+URZ], R3 ;  /* 0x00000003000075a7 */ /* 0x0002a600080011ff */
[----:B--2---:R-:W-:Y:S05]  /*46c0*/  @!P0 NANOSLEEP.SYNCS 0x989680 ;  /* 0x009896800000895d */ /* 0x004fea0003900000 */
[----:B------:R-:W2:Y:S02]  /*46d0*/  @!P0 SYNCS.PHASECHK.TRANS64 P0, [R0+URZ], R3 ;  /* 0x00000003000085a7 */ /* 0x000ea400080010ff */
[----:B--2---:R-:W-:Y:S05]  /*46e0*/  @P0 BRA `(.L_x_93) ;  /* 0x0000000000200947 */ /* 0x004fea0003800000 */
.L_x_94:
[----:B--2---:R2:W4:Y:S02]  /*46f0*/  SYNCS.PHASECHK.TRANS64.TRYWAIT P0, [R0+URZ], R3 ;  /* 0x00000003000075a7 */ /* 0x00452400080011ff */
[----:B----4-:R-:W-:Y:S05]  /*4700*/  @!P0 NANOSLEEP.SYNCS 0x989680 ;  /* 0x009896800000895d */ /* 0x010fea0003900000 */
[----:B------:R-:W4:Y:S02]  /*4710*/  @!P0 SYNCS.PHASECHK.TRANS64 P0, [R0+URZ], R3 ;  /* 0x00000003000085a7 */ /* 0x000f2400080010ff */
[----:B----4-:R-:W-:Y:S05]  /*4720*/  @!P0 BRA `(.L_x_94) ;  /* 0xfffffffc00f08947 */ /* 0x010fea000383ffff */
[----:B------:R-:W-:Y:S05]  /*4730*/  BRA `(.L_x_93) ;  /* 0x00000000000c7947 */ /* 0x000fea0003800000 */
.L_x_89:
[----:B------:R-:W-:-:S04]  /*4740*/  UIADD3 UR5, UPT, UPT, UR7, 0x1d0, URZ ;  /* 0x000001d007057890 */ /* 0x000fc8000fffe0ff */
[----:B------:R-:W-:-:S09]  /*4750*/  UPRMT UR5, UR4, 0x654, UR5 ;  /* 0x0000065404057896 */ /* 0x000fd20008000005 */
[----:B------:R-:W-:Y:S03]  /*4760*/  SYNCS.ARRIVE.TRANS64.RED.A1T0 RZ, [UR5], RZ ;  /* 0x000000ffffff79a7 */ /* 0x000fe60008100405 */
.L_x_93:
[----:B-12---:R-:W-:Y:S01]  /*4770*/  SHF.L.U32 R3, RZ, 0x1f, RZ ;  /* 0x0000001fff037819 */ /* 0x006fe200000006ff */
[----:B------:R-:W-:Y:S01]  /*4780*/  UIADD3 UR5, UPT, UPT, UR7, 0x1d0, URZ ;  /* 0x000001d007057890 */ /* 0x000fe2000fffe0ff */
[----:B------:R-:W-:Y:S02]  /*4790*/  PLOP3.LUT P0, PT, PT, PT, UP0, 0x80, 0x8 ;  /* 0x000000000008781c */ /* 0x000fe40003f0f008 */
[----:B------:R-:W1:Y:S02]  /*47a0*/  SYNCS.PHASECHK.TRANS64.TRYWAIT P1, [UR7+0x1d0], R3 ;  /* 0x0001d003ff0075a7 */ /* 0x000e640008021107 */
[----:B-1----:R-:W-:Y:S09]  /*47b0*/  @!P1 BRA `(.L_x_95) ;  /* 0x0000004000e89947 */ /* 0x002ff20003800000 */
.L_x_202:
[----:B------:R-:W-:Y:S01]  /*47c0*/  @!UP0 UPRMT UR5, UR4, 0x654, UR5 ;  /* 0x0000065404058896 */ /* 0x000fe20008000005 */
[----:B------:R-:W-:Y:S02]  /*47d0*/  UMOV UR8, 0xffff ;  /* 0x0000ffff00087882 */ /* 0x000fe40000000000 */
[----:B------:R-:W-:-:S06]  /*47e0*/  UMOV UR4, 0x1 ;  /* 0x0000000100047882 */ /* 0x000fcc0000000000 */
[----:B------:R-:W-:Y:S01]  /*47f0*/  @!P0 SYNCS.ARRIVE.TRANS64.RED.A1T0 RZ, [UR5], RZ ;  /* 0x000000ffffff89a7 */ /* 0x000fe20008100405 */
[----:B------:R-:W-:Y:S01]  /*4800*/  NOP ;  /* 0x0000000000007918 */ /* 0x000fe20000000000 */
[----:B-1----:R-:W1:Y:S01]  /*4810*/  LDS R0, [UR6+0x14] ;  /* 0x00001406ff007984 */ /* 0x002e620008000800 */
[----:B------:R-:W-:-:S04]  /*4820*/  ULOP3.LUT UR5, UR21, 0xffff, URZ, 0xc0, !UPT ;  /* 0x0000ffff15057892 */ /* 0x000fc8000f8ec0ff */
[----:B------:R-:W-:-:S04]  /*4830*/  USHF.R.U32.HI UR5, URZ, 0x5, UR5 ;  /* 0x00000005ff057899 */ /* 0x000fc80008011605 */
[----:B------:R-:W-:Y:S02]  /*4840*/  USHF.L.U32 UR8, UR8, UR5, URZ ;  /* 0x0000000508087299 */ /* 0x000fe400080006ff */
[----:B------:R-:W-:-:S04]  /*4850*/  USHF.L.U32 UR4, UR4, UR5, URZ ;  /* 0x0000000504047299 */ /* 0x000fc800080006ff */
[----:B-1----:R-:W-:-:S04]  /*4860*/  LOP3.LUT R0, R0, UR8, RZ, 0xc0, !PT ;  /* 0x0000000800007c12 */ /* 0x002fc8000f8ec0ff */
[----:B------:R-:W-:-:S13]  /*4870*/  ISETP.NE.AND P0, PT, R0, UR8, PT ;  /* 0x0000000800007c0c */ /* 0x000fda000bf05270 */
[----:B------:R-:W-:Y:S05]  /*4880*/  @P0 BRA `(.L_x_96) ;  /* 0x0000000000580947 */ /* 0x000fea0003800000 */
[----:B------:R-:W1:Y:S02]  /*4890*/  LDS R0, [UR6+0x18] ;  /* 0x00001806ff007984 */ /* 0x000e640008000800 */
[----:B-1----:R-:W-:-:S04]  /*48a0*/  LOP3.LUT R0, R0, UR4, RZ, 0xc0, !PT ;  /* 0x0000000400007c12 */ /* 0x002fc8000f8ec0ff */
[----:B------:R-:W-:-:S13]  /*48b0*/  ISETP.NE.AND P0, PT, R0, UR4, PT ;  /* 0x0000000400007c0c */ /* 0x000fda000bf05270 */
[----:B------:R-:W-:Y:S05]  /*48c0*/  @P0 BRA `(.L_x_97) ;  /* 0x00000000003c0947 */ /* 0x000fea0003800000 */
[----:B------:R-:W1:Y:S01]  /*48d0*/  S2R R2, SR_LANEID ;  /* 0x0000000000027919 */ /* 0x000e620000000000 */
[----:B------:R-:W-:Y:S01]  /*48e0*/  ULOP3.LUT UR8, URZ, UR8, URZ, 0x33, !UPT ;  /* 0x00000008ff087292 */ /* 0x000fe2000f8e33ff */
[----:B------:R-:W-:Y:S01]  /*48f0*/  LOP3.LUT R4, RZ, UR4, RZ, 0x33, !PT ;  /* 0x00000004ff047c12 */ /* 0x000fe2000f8e33ff */
[----:B------:R-:W-:Y:S02]  /*4900*/  VOTEU.ANY UR7, UPT, PT ;  /* 0x0000000000077886 */ /* 0x000fe400038e0100 */
[----:B------:R-:W-:Y:S01]  /*4910*/  UFLO.U32 UR7, UR7 ;  /* 0x00000007000772bd */ /* 0x000fe200080e0000 */
[----:B------:R-:W2:Y:S01]  /*4920*/  REDUX UR4, R4 ;  /* 0x00000000040473c4 */ /* 0x000ea20000000000 */
[----:B------:R-:W-:-:S06]  /*4930*/  IMAD.U32 R0, RZ, RZ, UR8 ;  /* 0x00000008ff007e24 */ /* 0x000fcc000f8e00ff */
[----:B------:R1:W-:Y:S01]  /*4940*/  UTCATOMSWS.AND URZ, UR8 ;  /* 0x0000000800ff79e3 */ /* 0x0003e20008000000 */
[----:B------:R-:W3:Y:S01]  /*4950*/  REDUX UR5, R0 ;  /* 0x00000000000573c4 */ /* 0x000ee20000000000 */
[----:B-1----:R-:W-:Y:S01]  /*4960*/  ISETP.EQ.U32.AND P0, PT, R2, UR7, PT ;  /* 0x0000000702007c0c */ /* 0x002fe2000bf02070 */
[----:B--2---:R-:W-:Y:S01]  /*4970*/  IMAD.U32 R2, RZ, RZ, UR4 ;  /* 0x00000004ff027e24 */ /* 0x004fe2000f8e00ff */
[----:B---3--:R-:W-:-:S11]  /*4980*/  MOV R3, UR5 ;  /* 0x0000000500037c02 */ /* 0x008fd60008000f00 */
[----:B------:R1:W-:Y:S04]  /*4990*/  @P0 ATOMS.AND RZ, [UR6+0x14], R3 ;  /* 0x00001403ffff098c */ /* 0x0003e8000a800006 */
[----:B------:R1:W-:Y:S01]  /*49a0*/  @P0 ATOMS.AND RZ, [UR6+0x18], R2 ;  /* 0x00001802ffff098c */ /* 0x0003e2000a800006 */
[----:B------:R-:W-:Y:S05]  /*49b0*/  BRA `(.L_x_98) ;  /* 0x0000000000147947 */ /* 0x000fea0003800000 */
.L_x_97:
[----:B------:R-:W-:Y:S02]  /*49c0*/  MOV R2, 0x49e0 ;  /* 0x000049e000027802 */ /* 0x000fe40000000f00 */
[----:B---345:R-:W-:Y:S05]  /*49d0*/  CALL.REL.NOINC `($__internal_0_$__cuda_sm10x_tcgen05_guardrail_trap_col_being_dealloced_not_returned_by_alloc) ;  /* 0x0000004400547944 */ /* 0x038fea0003c00000 */
[----:B------:R-:W-:Y:S05]  /*49e0*/  BRA `(.L_x_98) ;  /* 0x0000000000087947 */ /* 0x000fea0003800000 */
.L_x_96:
[----:B------:R-:W-:Y:S02]  /*49f0*/  MOV R2, 0x4a10 ;  /* 0x00004a1000027802 */ /* 0x000fe40000000f00 */
[----:B---345:R-:W-:Y:S05]  /*4a00*/  CALL.REL.NOINC `($__internal_2_$__cuda_sm10x_tcgen05_guardrail_trap_unallocated_columns_being_dealloced) ;  /* 0x0000004400607944 */ /* 0x038fea0003c00000 */
.L_x_98:
[----:B------:R-:W-:Y:S01]  /*4a10*/  NOP ;  /* 0x0000000000007918 */ /* 0x000fe20000000000 */
[----:B----4-:R-:W-:Y:S05]  /*4a20*/  EXIT ;  /* 0x000000000000794d */ /* 0x010fea0003800000 */
.L_x_69:
[----:B------:R-:W-:-:S09]  /*4a30*/  UISETP.NE.OR UP5, UPT, UR10, 0x3, !UP5 ;  /* 0x000000030a00788c */ /* 0x000fd2000efa5670 */
[----:B------:R-:W-:Y:S05]  /*4a40*/  BRA.U UP5, `(.L_x_99) ;  /* 0x0000000d05e87547 */ /* 0x000fea000b800000 */
[----:B------:R-:W1:Y:S01]  /*4a50*/  LDC R0, c[0x0][0xb30] ;  /* 0x0002cc00ff007b82 */ /* 0x000e620000000800 */
[----:B------:R-:W2:Y:S01]  /*4a60*/  LDCU.64 UR8, c[0x0][0x888] ;  /* 0x00011100ff0877ac */ /* 0x000ea20008000a00 */
[----:B------:R-:W-:Y:S02]  /*4a70*/  HFMA2 R25, -RZ, RZ, 0, 0 ;  /* 0x00000000ff197431 */ /* 0x000fe400000001ff */
[----:B------:R-:W-:Y:S01]  /*4a80*/  IMAD.MOV.U32 R34, RZ, RZ, 0x1 ;  /* 0x00000001ff227424 */ /* 0x000fe200078e00ff */
[----:B------:R-:W-:Y:S01]  /*4a90*/  MOV R23, 0x1000 ;  /* 0x0000100000177802 */ /* 0x000fe20000000f00 */
[----:B------:R-:W3:Y:S01]  /*4aa0*/  LDCU.64 UR4, c[0x0][0x890] ;  /* 0x00011200ff0477ac */ /* 0x000ee20008000a00 */
[----:B------:R-:W-:Y:S01]  /*4ab0*/  IMAD.MOV.U32 R27, RZ, RZ, RZ ;  /* 0x000000ffff1b7224 */ /* 0x000fe200078e00ff */
[----:B------:R-:W4:Y:S01]  /*4ac0*/  LDC R19, c[0x0][0x370] ;  /* 0x0000dc00ff137b82 */ /* 0x000f220000000800 */
[----:B------:R-:W-:Y:S01]  /*4ad0*/  UMOV UR7, 0x400 ;  /* 0x0000040000077882 */ /* 0x000fe20000000000 */
[----:B------:R-:W-:-:S02]  /*4ae0*/  UPLOP3.LUT UP1, UPT, UPT, UPT, UPT, 0x40, 0x4 ;  /* 0x000000000004789c */ /* 0x000fc40003f2e870 */
[----:B------:R-:W-:Y:S01]  /*4af0*/  ULEA UR7, UR37, UR7, 0x18 ;  /* 0x0000000725077291 */ /* 0x000fe2000f8ec0ff */
[----:B------:R-:W-:-:S03]  /*4b00*/  UMOV UR13, URZ ;  /* 0x000000ff000d7c82 */ /* 0x000fc60008000000 */
[----:B------:R-:W4:Y:S01]  /*4b10*/  LDC R2, c[0x0][0xb0c] ;  /* 0x0002c300ff027b82 */ /* 0x000f220000000800 */
[----:B--2---:R-:W-:Y:S02]  /*4b20*/  UISETP.NE.U32.AND UP4, UPT, UR8, URZ, UPT ;  /* 0x000000ff0800728c */ /* 0x004fe4000bf85070 */
[----:B---3--:R-:W-:-:S05]  /*4b30*/  UISETP.NE.U32.AND UP5, UPT, UR4, URZ, UPT ;  /* 0x000000ff0400728c */ /* 0x008fca000bfa5070 */
[----:B------:R-:W2:Y:S01]  /*4b40*/  LDC R18, c[0x0][0xb20] ;  /* 0x0002c800ff127b82 */ /* 0x000ea20000000800 */
[----:B-1----:R-:W-:Y:S01]  /*4b50*/  ISETP.NE.AND P1, PT, R0, 0x1, PT ;  /* 0x000000010000780c */ /* 0x002fe20003f25270 */
[----:B------:R-:W-:Y:S02]  /*4b60*/  UISETP.NE.AND.EX UP4, UPT, UR9, URZ, UPT, UP4 ;  /* 0x000000ff0900728c */ /* 0x000fe4000bf85340 */
[----:B------:R-:W-:-:S04]  /*4b70*/  UISETP.NE.AND.EX UP5, UPT, UR5, URZ, UPT, UP5 ;  /* 0x000000ff0500728c */ /* 0x000fc8000bfa5350 */
[----:B-----5:R-:W1:Y:S08]  /*4b80*/  LDC.64 R32, c[0x0][0x348] ;  /* 0x0000d200ff207b82 */ /* 0x020e700000000a00 */
[----:B------:R-:W3:Y:S08]  /*4b90*/  LDC.64 R16, c[0x0][0xb10] ;  /* 0x0002c400ff107b82 */ /* 0x000ef00000000a00 */
[----:B------:R-:W1:Y:S08]  /*4ba0*/  LDC.64 R6, c[0x0][0xb18] ;  /* 0x0002c600ff067b82 */ /* 0x000e700000000a00 */
[----:B------:R-:W1:Y:S08]  /*4bb0*/  LDC.64 R4, c[0x0][0xb28] ;  /* 0x0002ca00ff047b82 */ /* 0x000e700000000a00 */
[----:B--2-4-:R-:W1:Y:S02]  /*4bc0*/  LDC R22, c[0x0][0x374] ;  /* 0x0000dd00ff167b82 */ /* 0x014e640000000800 */
.L_x_108:
[----:B------:R-:W-:Y:S02]  /*4bd0*/  LEA R0, R27, UR7, 0x3 ;  /* 0x000000071b007c11 */ /* 0x000fe4000f8e18ff */
[----:B------:R-:W-:Y:S02]  /*4be0*/  SHF.L.U32 R3, R25, 0x1f, RZ ;  /* 0x0000001f19037819 */ /* 0x000fe400000006ff */
[----:B------:R-:W-:Y:S02]  /*4bf0*/  LEA R28, R27, UR7, 0x4 ;  /* 0x000000071b1c7c11 */ /* 0x000fe4000f8e20ff */
[----:B--2---:R-:W2:Y:S02]  /*4c00*/  SYNCS.PHASECHK.TRANS64.TRYWAIT P0, [R0+URZ+0x150], R3 ;  /* 0x00015003000075a7 */ /* 0x004ea400080011ff */
[----:B--2---:R-:W-:Y:S05]  /*4c10*/  @!P0 BRA `(.L_x_100) ;  /* 0x0000003c00e88947 */ /* 0x004fea0003800000 */
.L_x_203:
[----:B------:R-:W-:Y:S01]  /*4c20*/  ISETP.GE.AND P0, PT, R26, 0x1, PT ;  /* 0x000000011a00780c */ /* 0x000fe20003f06270 */
[----:B------:R-:W4:Y:S01]  /*4c30*/  LDS.128 R28, [R28+0x1e0] ;  /* 0x0001e0001c1c7984 */ /* 0x000f220000000c00 */
[----:B--2---:R-:W-:Y:S01]  /*4c40*/  VIADD R0, R0, 0x160 ;  /* 0x0000016000007836 */ /* 0x004fe20000000000 */
[----:B------:R-:W-:Y:S01]  /*4c50*/  @!PT LDS RZ, [RZ] ;  /* 0x00000000fffff984 */ /* 0x000fe20000000800 */
[----:B------:R-:W-:Y:S01]  /*4c60*/  @!PT LDS RZ, [RZ] ;  /* 0x00000000fffff984 */ /* 0x000fe20000000800 */
[----:B------:R-:W-:Y:S01]  /*4c70*/  @!PT LDS RZ, [RZ] ;  /* 0x00000000fffff984 */ /* 0x000fe20000000800 */
[----:B------:R-:W-:Y:S01]  /*4c80*/  @!PT LDS RZ, [RZ] ;  /* 0x00000000fffff984 */ /* 0x000fe20000000800 */
[----:B------:R2:W-:Y:S06]  /*4c90*/  MEMBAR.ALL.CTA ;  /* 0x0000000000007992 */ /* 0x0005ec0000008000 */
[----:B--2---:R-:W2:Y:S01]  /*4ca0*/  FENCE.VIEW.ASYNC.S ;  /* 0x00000000000073c6 */ /* 0x004ea20000000000 */
[----:B------:R-:W-:Y:S04]  /*4cb0*/  PRMT R0, RZ, 0x654, R0 ;  /* 0x00000654ff007816 */ /* 0x000fe80000000000 */
[----:B--2---:R2:W-:Y:S01]  /*4cc0*/  SYNCS.ARRIVE.TRANS64.RED.A1T0 RZ, [R0+URZ], RZ ;  /* 0x000000ff00ff79a7 */ /* 0x0045e200081004ff */
[----:B----4-:R-:W-:Y:S11]  /*4cd0*/  LOP3.LUT P3, RZ, R30, 0x1, RZ, 0xc0, !PT ;  /* 0x000000011eff7812 */ /* 0x010ff6000786c0ff */
[----:B------:R-:W-:Y:S02]  /*4ce0*/  @!UPT UIADD3 URZ, UPT, UPT, URZ, URZ, URZ ;  /* 0x000000fffffff290 */ /* 0x000fe4000fffe0ff */
[----:B------:R-:W-:Y:S02]  /*4cf0*/  @P3 MOV R13, R28 ;  /* 0x0000001c000d3202 */ /* 0x000fe40000000f00 */
[----:B------:R-:W-:Y:S01]  /*4d00*/  @P3 LOP3.LUT R8, R29, 0xffff, RZ, 0xc0, !PT ;  /* 0x0000ffff1d083812 */ /* 0x000fe200078ec0ff */
[----:B--2---:R-:W-:Y:S06]  /*4d10*/  @!P0 BRA `(.L_x_101) ;  /* 0x0000000000a48947 */ /* 0x004fec0003800000 */
[----:B-1----:R-:W-:Y:S01]  /*4d20*/  IMAD.HI.U32 R37, R22, R7, RZ ;  /* 0x0000000716257227 */ /* 0x002fe200078e00ff */
[----:B------:R-:W-:Y:S02]  /*4d30*/  ISETP.NE.AND P0, PT, R6, 0x1, PT ;  /* 0x000000010600780c */ /* 0x000fe40003f05270 */
[----:B------:R-:W-:Y:S01]  /*4d40*/  ISETP.NE.AND P2, PT, R26, 0x1, PT ;  /* 0x000000011a00780c */ /* 0x000fe20003f45270 */
[----:B---3--:R-:W-:Y:S01]  /*4d50*/  IMAD.HI.U32 R36, R19, R16, RZ ;  /* 0x0000001013247227 */ /* 0x008fe200078e00ff */
[----:B------:R-:W-:Y:S02]  /*4d60*/  SHF.R.U32.HI R37, RZ, R18, R37 ;  /* 0x00000012ff257219 */ /* 0x000fe40000011625 */
[----:B------:R-:W-:Y:S01]  /*4d70*/  ISETP.NE.AND P4, PT, R2, 0x1, PT ;  /* 0x000000010200780c */ /* 0x000fe20003f85270 */
[----:B------:R-:W-:Y:S01]  /*4d80*/  IMAD.HI.U32 R38, R13, R16, RZ ;  /* 0x000000100d267227 */ /* 0x000fe200078e00ff */
[----:B------:R-:W-:Y:S02]  /*4d90*/  SHF.R.U32.HI R36, RZ, R17, R36 ;  /* 0x00000011ff247219 */ /* 0x000fe40000011624 */
[----:B------:R-:W-:Y:S01]  /*4da0*/  SEL R3, R22, R37, !P0 ;  /* 0x0000002516037207 */ /* 0x000fe20004000000 */
[C---:B------:R-:W-:Y:S01]  /*4db0*/  IMAD.HI.U32 R37, R8.reuse, R7, RZ ;  /* 0x0000000708257227 */ /* 0x040fe200078e00ff */
[----:B------:R-:W-:Y:S02]  /*4dc0*/  SEL R11, R19, R36, !P4 ;  /* 0x00000024130b7207 */ /* 0x000fe40006000000 */
[----:B------:R-:W-:Y:S01]  /*4dd0*/  SHF.R.U32.HI R38, RZ, R17, R38 ;  /* 0x00000011ff267219 */ /* 0x000fe20000011626 */
[----:B------:R-:W-:Y:S01]  /*4de0*/  IMAD.HI.U32 R40, R3, R4, RZ ;  /* 0x0000000403287227 */ /* 0x000fe200078e00ff */
[----:B------:R-:W-:Y:S03]  /*4df0*/  SHF.R.U32.HI R37, RZ, R18, R37 ;  /* 0x00000012ff257219 */ /* 0x000fe60000011625 */
[----:B------:R-:W-:Y:S01]  /*4e00*/  IMAD.HI.U32 R36, R11, R4, RZ ;  /* 0x000000040b247227 */ /* 0x000fe200078e00ff */
[----:B------:R-:W-:Y:S02]  /*4e10*/  @P2 SHF.R.U32.HI R3, RZ, R5, R40 ;  /* 0x00000005ff032219 */ /* 0x000fe40000011628 */
[----:B------:R-:W-:Y:S02]  /*4e20*/  SEL R9, R8, R37, !P0 ;  /* 0x0000002508097207 */ /* 0x000fe40004000000 */
[----:B------:R-:W-:Y:S01]  /*4e30*/  @P2 SHF.R.U32.HI R11, RZ, R5, R36 ;  /* 0x00000005ff0b2219 */ /* 0x000fe20000011624 */
[C---:B------:R-:W-:Y:S01]  /*4e40*/  IMAD R10, R26.reuse, R3, RZ ;  /* 0x000000031a0a7224 */ /* 0x040fe200078e02ff */
[----:B------:R-:W-:Y:S01]  /*4e50*/  SEL R3, R13, R38, !P4 ;  /* 0x000000260d037207 */ /* 0x000fe20006000000 */
[C---:B------:R-:W-:Y:S03]  /*4e60*/  IMAD.HI.U32 R14, R9.reuse, R4, RZ ;  /* 0x00000004090e7227 */ /* 0x040fe600078e00ff */
[----:B------:R-:W-:Y:S01]  /*4e70*/  ISETP.GE.AND P0, PT, R9, R10, PT ;  /* 0x0000000a0900720c */ /* 0x000fe20003f06270 */
[C---:B------:R-:W-:Y:S01]  /*4e80*/  IMAD R12, R26.reuse, R11, RZ ;  /* 0x0000000b1a0c7224 */ /* 0x040fe200078e02ff */
[-C--:B------:R-:W-:Y:S04]  /*4e90*/  SHF.R.U32.HI R14, RZ, R5.reuse, R14 ;  /* 0x00000005ff0e7219 */ /* 0x080fe8000001160e */
[----:B------:R-:W-:Y:S02]  /*4ea0*/  ISETP.GE.OR P0, PT, R3, R12, P0 ;  /* 0x0000000c0300720c */ /* 0x000fe40000706670 */
[----:B------:R-:W-:Y:S05]  /*4eb0*/  SEL R15, R9, R14, !P2 ;  /* 0x0000000e090f7207 */ /* 0x000fea0005000000 */
[----:B------:R-:W-:Y:S04]  /*4ec0*/  IMAD.MOV R14, RZ, RZ, -R15 ;  /* 0x000000ffff0e7224 */ /* 0x000fe800078e0a0f */
[----:B------:R-:W-:Y:S02]  /*4ed0*/  IMAD R14, R26, R14, R9 ;  /* 0x0000000e1a0e7224 */ /* 0x000fe400078e0209 */
[C---:B------:R-:W-:Y:S05]  /*4ee0*/  @!P0 IMAD.HI.U32 R10, R3.reuse, R4, RZ ;  /* 0x00000004030a8227 */ /* 0x040fea00078e00ff */
[----:B------:R-:W-:Y:S04]  /*4ef0*/  @!P0 SHF.R.U32.HI R10, RZ, R5, R10 ;  /* 0x00000005ff0a8219 */ /* 0x000fe8000001160a */
[----:B------:R-:W-:Y:S01]  /*4f00*/  @!P0 SEL R0, R3, R10, !P2 ;  /* 0x0000000a03008207 */ /* 0x000fe20005000000 */
[----:B------:R-:W-:Y:S03]  /*4f10*/  IMAD.MOV R10, RZ, RZ, -R3 ;  /* 0x000000ffff0a7224 */ /* 0x000fe600078e0a03 */
[----:B------:R-:W-:Y:S01]  /*4f20*/  @!P0 IADD3 R15, PT, PT, R15, -R0, RZ ;  /* 0x800000000f0f8210 */ /* 0x000fe20007ffe0ff */
[----:B------:R-:W-:Y:S01]  /*4f30*/  @!P0 IMAD R0, R11, R14, R0 ;  /* 0x0000000e0b008224 */ /* 0x000fe200078e0200 */
[----:B------:R-:W-:Y:S01]  /*4f40*/  IADD3 R11, PT, PT, -R9, RZ, RZ ;  /* 0x000000ff090b7210 */ /* 0x000fe20007ffe1ff */
[----:B------:R-:W-:Y:S02]  /*4f50*/  IMAD R13, R2, R10, R13 ;  /* 0x0000000a020d7224 */ /* 0x000fe400078e020d */
[----:B------:R-:W-:Y:S02]  /*4f60*/  @!P0 IMAD R9, R15, R26, R3 ;  /* 0x0000001a0f098224 */ /* 0x000fe400078e0203 */
[----:B------:R-:W-:Y:S02]  /*4f70*/  @!P0 IMAD.MOV.U32 R3, RZ, RZ, R0 ;  /* 0x000000ffff038224 */ /* 0x000fe400078e0000 */
[----:B------:R-:W-:Y:S02]  /*4f80*/  IMAD R8, R6, R11, R8 ;  /* 0x0000000b06087224 */ /* 0x000fe400078e0208 */
[----:B------:R-:W-:Y:S02]  /*4f90*/  IMAD R13, R3, R2, R13 ;  /* 0x00000002030d7224 */ /* 0x000fe400078e020d */
[----:B------:R-:W-:Y:S02]  /*4fa0*/  IMAD R8, R9, R6, R8 ;  /* 0x0000000609087224 */ /* 0x000fe400078e0208 */
.L_x_101:
[----:B------:R-:W-:Y:S05]  /*4fb0*/  BRA.U UP1, `(.L_x_102) ;  /* 0x0000000101107547 */ /* 0x000fea000b800000 */
[----:B------:R-:W-:Y:S04]  /*4fc0*/  MOV R0, UR6 ;  /* 0x0000000600007c02 */ /* 0x000fe80008000f00 */
[----:B------:R-:W-:Y:S04]  /*4fd0*/  SHF.L.U32 R3, R0, 0x1f, RZ ;  /* 0x0000001f00037819 */ /* 0x000fe800000006ff */
[----:B------:R-:W2:Y:S02]  /*4fe0*/  SYNCS.PHASECHK.TRANS64.TRYWAIT P0, [UR7+0x148], R3 ;  /* 0x00014803ff0075a7 */ /* 0x000ea40008001107 */
[----:B--2---:R-:W-:Y:S05]  /*4ff0*/  @!P0 BRA `(.L_x_103) ;  /* 0x0000003c00048947 */ /* 0x004fea0003800000 */
.L_x_102:
[----:B------:R-:W-:Y:S02]  /*5000*/  R2UR UR27, R21 ;  /* 0x00000000151b72ca */ /* 0x000fe400000e0000 */
[----:B------:R-:W-:Y:S02]  /*5010*/  R2UR UR26, R20 ;  /* 0x00000000141a72ca */ /* 0x000fe400000e0000 */
[----:B------:R-:W-:Y:S04]  /*5020*/  ISETP.NE.U32.AND P2, PT, RZ, UR4, PT ;  /* 0x00000004ff007c0c */ /* 0x000fe8000bf45070 */
[----:B------:R-:W-:Y:S05]  /*5030*/  ISETP.NE.AND.EX P2, PT, RZ, UR5, PT, P2 ;  /* 0x00000005ff007c0c */ /* 0x000fea000bf45320 */
[----:B------:R-:W-:Y:S02]  /*5040*/  USHF.L.U32 UR27, UR27, 0x6, URZ ;  /* 0x000000061b1b7899 */ /* 0x000fe400080006ff */
[----:B------:R-:W-:Y:S01]  /*5050*/  USHF.L.U32 UR26, UR26, 0x6, URZ ;  /* 0x000000061a1a7899 */ /* 0x000fe200080006ff */
[----:B------:R-:W-:Y:S11]  /*5060*/  BRA.U !UP5, `(.L_x_104) ;  /* 0x000000010d347547 */ /* 0x000ff6000b800000 */
[----:B------:R-:W-:Y:S01]  /*5070*/  UPLOP3.LUT UP0, UPT, UPT, UPT, UP4, 0x80, 0x8 ;  /* 0x000000000008789c */ /* 0x000fe20003f0f040 */
[----:B--2---:R-:W-:Y:S02]  /*5080*/  HFMA2 R0, -RZ, RZ, 0, 5.9604644775390625e-08 ;  /* 0x00000001ff007431 */ /* 0x004fe400000001ff */
[----:B------:R-:W-:Y:S03]  /*5090*/  IMAD.MOV.U32 R59, RZ, RZ, 0x1 ;  /* 0x00000001ff3b7424 */ /* 0x000fe600078e00ff */
[----:B------:R-:W-:Y:S05]  /*50a0*/  PLOP3.LUT P0, PT, PT, PT, UP0, 0x80, 0x8 ;  /* 0x000000000008781c */ /* 0x000fea0003f0f008 */
[----:B------:R-:W2:Y:S01]  /*50b0*/  @UP0 LDCU.64 UR10, c[0x0][0x888] ;  /* 0x00011100ff0a07ac */ /* 0x000ea20008000a00 */
[----:B------:R-:W-:Y:S07]  /*50c0*/  @UP0 UIMAD UR8, UR36, UR4, URZ ;  /* 0x00000004240802a4 */ /* 0x000fee000f8e02ff */
[----:B------:R-:W-:Y:S01]  /*50d0*/  @!P0 PRMT R59, R0, 0x7610, R59 ;  /* 0x00007610003b8816 */ /* 0x000fe2000000003b */
[----:B--2---:R-:W-:Y:S03]  /*50e0*/  @UP0 UIMAD.WIDE UR10, UR8, 0x4, UR10 ;  /* 0x00000004080a08a5 */ /* 0x004fe6000f8e020a */
[----:B------:R-:W2:Y:S03]  /*50f0*/  @!UP0 LDCU UR8, c[0x0][0x880] ;  /* 0x00011000ff0887ac */ /* 0x000ea60008000800 */
[----:B------:R-:W-:Y:S01]  /*5100*/  IMAD.U32 R10, RZ, RZ, UR10 ;  /* 0x0000000aff0a7e24 */ /* 0x000fe2000f8e00ff */
[----:B------:R-:W-:Y:S05]  /*5110*/  MOV R11, UR11 ;  /* 0x0000000b000b7c02 */ /* 0x000fea0008000f00 */
[----:B------:R4:W5:Y:S02]  /*5120*/  @P0 LDG.E R35, desc[UR46][R10.64] ;  /* 0x0000002e0a230981 */ /* 0x000964000c1e1900 */
[----:B--2-4-:R-:W-:Y:S07]  /*5130*/  @!P0 IMAD.U32 R35, RZ, RZ, UR8 ;  /* 0x00000008ff238e24 */ /* 0x014fee000f8e00ff */
.L_x_104:
[----:B-----5:R-:W-:Y:S01]  /*5140*/  @!P2 FSETP.EQ.AND P0, PT, R35, RZ, PT ;  /* 0x000000ff2300a20b */ /* 0x020fe20003f02000 */
[----:B------:R-:W-:Y:S01]  /*5150*/  @!UPT UIADD3 URZ, UPT, UPT, URZ, URZ, URZ ;  /* 0x000000fffffff290 */ /* 0x000fe2000fffe0ff */
[----:B------:R-:W-:Y:S11]  /*5160*/  @!P2 BRA `(.L_x_105) ;  /* 0x000000000014a947 */ /* 0x000ff60003800000 */
[----:B------:R-:W-:Y:S02]  /*5170*/  LOP3.LUT P2, RZ, R59, 0xff, RZ, 0xc0, !PT ;  /* 0x000000ff3bff7812 */ /* 0x000fe4000784c0ff */
[----:B------:R-:W-:Y:S04]  /*5180*/  PLOP3.LUT P0, PT, PT, PT, UP0, 0x80, 0x8 ;  /* 0x000000000008781c */ /* 0x000fe80003f0f008 */
[----:B------:R-:W-:Y:S07]  /*5190*/  PLOP3.LUT P0, PT, P0, PT, PT, 0x8, 0x80 ;  /* 0x000000000080781c */ /* 0x000fee000070e170 */
[----:B------:R-:W-:Y:S11]  /*51a0*/  @P2 FSETP.EQ.AND P0, PT, R35, RZ, PT ;  /* 0x000000ff2300220b */ /* 0x000ff60003f02000 */
[----:B------:R-:W-:Y:S02]  /*51b0*/  @!UPT UIADD3 URZ, UPT, UPT, URZ, URZ, URZ ;  /* 0x000000fffffff290 */ /* 0x000fe4000fffe0ff */
.L_x_105:
[----:B------:R-:W-:Y:S01]  /*51c0*/  ULEA UR15, UR13, UR7, 0x3 ;  /* 0x000000070d0f7291 */ /* 0x000fe2000f8e18ff */
[----:B--2---:R-:W-:Y:S02]  /*51d0*/  SHF.L.U32 R3, R34, 0x1f, RZ ;  /* 0x0000001f22037819 */ /* 0x004fe400000006ff */
[----:B------:R-:W-:Y:S04]  /*51e0*/  ELECT P4, URZ, PT ;  /* 0x0000000000ff782f */ /* 0x000fe80003880000 */
[----:B------:R-:W-:Y:S02]  /*51f0*/  PLOP3.LUT P4, PT, P0, P4, PT, 0xf2, 0x2f ;  /* 0x00000000002f781c */ /* 0x000fe40000789e72 */
[----:B------:R-:W2:Y:S11]  /*5200*/  SYNCS.PHASECHK.TRANS64.TRYWAIT P2, [UR15+0x128], R3 ;  /* 0x00012803ff0075a7 */ /* 0x000eb6000804110f */
[----:B-1----:R-:W-:Y:S05]  /*5210*/  @!P4 IADD3 R20, P0, PT, R32, 0x580, RZ ;  /* 0x000005802014c810 */ /* 0x002fea0007f1e0ff */
[----:B------:R-:W-:Y:S01]  /*5220*/  @!P4 IMAD.X R12, RZ, RZ, R33, P0 ;  /* 0x000000ffff0cc224 */ /* 0x000fe200000e0621 */
[----:B--2---:R-:W-:Y:S07]  /*5230*/  @!P2 BRA `(.L_x_106) ;  /* 0x00000038008ca947 */ /* 0x004fee0003800000 */
.L_x_206:
[----:B------:R-:W2:Y:S01]  /*5240*/  LDC.64 R14, c[0x0][0xb10] ;  /* 0x0002c400ff0e7b82 */ /* 0x000ea20000000a00 */
[----:B------:R-:W-:Y:S01]  /*5250*/  @!P4 R2UR UR8, R12 ;  /* 0x000000000c08c2ca */ /* 0x000fe200000e0000 */
[----:B------:R-:W-:Y:S01]  /*5260*/  VOTEU.ALL UP3, P4 ;  /* 0x0000000000ff7886 */ /* 0x000fe20002060000 */
[----:B------:R-:W-:Y:S01]  /*5270*/  @!P4 R2UR UR9, R20 ;  /* 0x000000001409c2ca */ /* 0x000fe200000e0000 */
[----:B------:R-:W-:Y:S01]  /*5280*/  UIADD3 UR25, UPT, UPT, UR15, 0x110, URZ ;  /* 0x000001100f197890 */ /* 0x000fe2000fffe0ff */
[----:B------:R-:W-:Y:S03]  /*5290*/  @P3 SHF.R.U32.HI R24, RZ, 0x10, R29 ;  /* 0x00000010ff183819 */ /* 0x000fe6000001161d */
[----:B------:R-:W4:Y:S01]  /*52a0*/  LDC.64 R10, c[0x0][0xb18] ;  /* 0x0002c600ff0a7b82 */ /* 0x000f220000000a00 */
[----:B------:R-:W-:Y:S01]  /*52b0*/  UIADD3 UR14, UPT, UPT, UR13, 0x1, URZ ;  /* 0x000000010d0e7890 */ /* 0x000fe2000fffe0ff */
[----:B------:R-:W-:Y:S01]  /*52c0*/  VIADD R27, R27, 0x1 ;  /* 0x000000011b1b7836 */ /* 0x000fe20000000000 */
[----:B------:R-:W-:Y:S01]  /*52d0*/  VOTEU.ALL UP2, P4 ;  /* 0x0000000000ff7886 */ /* 0x000fe20002040000 */
[----:B------:R-:W-:Y:S01]  /*52e0*/  UMOV UR18, 0x0 ;  /* 0x0000000000127882 */ /* 0x000fe20000000000 */
[----:B------:R-:W-:Y:S03]  /*52f0*/  UISETP.NE.AND UP6, UPT, UR14, 0x3, UPT ;  /* 0x000000030e00788c */ /* 0x000fe6000bfc5270 */
[----:B-1----:R-:W1:Y:S01]  /*5300*/  @!P1 LDC R0, c[0x0][0xb20] ;  /* 0x0002c800ff009b82 */ /* 0x002e620000000800 */
[----:B------:R-:W-:Y:S01]  /*5310*/  UMOV UR19, 0x10000000 ;  /* 0x1000000000137882 */ /* 0x000fe20000000000 */
[----:B------:R-:W-:Y:S01]  /*5320*/  IMAD.U32 R21, RZ, RZ, UR8 ;  /* 0x00000008ff157e24 */ /* 0x000fe2000f8e00ff */
[----:B------:R-:W-:Y:S05]  /*5330*/  @!UP3 ULEA UR8, UR13, UR7, 0xc ;  /* 0x000000070d08b291 */ /* 0x000fea000f8e60ff */
[----:B------:R-:W5:Y:S01]  /*5340*/  @!P1 LDC R3, c[0x0][0xb0c] ;  /* 0x0002c300ff039b82 */ /* 0x000f620000000800 */
[----:B------:R-:W-:Y:S01]  /*5350*/  IMAD.U32 R20, RZ, RZ, UR9 ;  /* 0x00000009ff147e24 */ /* 0x000fe2000f8e00ff */
[----:B------:R-:W-:Y:S01]  /*5360*/  UMOV UR28, UR36 ;  /* 0x00000024001c7c82 */ /* 0x000fe20008000000 */
[----:B------:R-:W-:Y:S01]  /*5370*/  @!P4 R2UR UR21, R21 ;  /* 0x000000001515c2ca */ /* 0x000fe200000e0000 */
[----:B------:R-:W-:Y:S02]  /*5380*/  @!UP3 UIADD3 UR24, UPT, UPT, UR8, 0x300, URZ ;  /* 0x000003000818b890 */ /* 0x000fe4000fffe0ff */
[----:B------:R-:W-:Y:S01]  /*5390*/  @!P4 R2UR UR20, R20 ;  /* 0x000000001414c2ca */ /* 0x000fe200000e0000 */
[----:B------:R-:W-:Y:S01]  /*53a0*/  @!UP3 UIADD3 UR10, UPT, UPT, UR26, 0x20, URZ ;  /* 0x000000201a0ab890 */ /* 0x000fe2000fffe0ff */
[----:B------:R-:W-:Y:S01]  /*53b0*/  @!P4 IMAD.MOV.U32 R20, RZ, RZ, 0x1000 ;  /* 0x00001000ff14c424 */ /* 0x000fe200078e00ff */
[----:B------:R-:W-:Y:S02]  /*53c0*/  @!UP3 UIADD3 UR8, UPT, UPT, UR8, 0xb00, URZ ;  /* 0x00000b000808b890 */ /* 0x000fe4000fffe0ff */
[----:B------:R-:W-:Y:S01]  /*53d0*/  USEL UR9, URZ, 0x1, UP6 ;  /* 0x00000001ff097887 */ /* 0x000fe2000b000000 */
[----:B------:R-:W-:Y:S01]  /*53e0*/  VOTEU.ALL UP1, P4 ;  /* 0x0000000000ff7886 */ /* 0x000fe20002020000 */
[----:B------:R-:W-:Y:S01]  /*53f0*/  UMOV UR11, UR27 ;  /* 0x0000001b000b7c82 */ /* 0x000fe20008000000 */
[----:B------:R-:W-:Y:S01]  /*5400*/  UMOV UR12, UR36 ;  /* 0x00000024000c7c82 */ /* 0x000fe20008000000 */
[----:B------:R-:W-:Y:S02]  /*5410*/  UPRMT UR16, UR37, 0x654, UR25 ;  /* 0x0000065425107896 */ /* 0x000fe40008000019 */
[----:B------:R-:W-:Y:S01]  /*5420*/  LOP3.LUT R34, R34, UR9, RZ, 0x3c, !PT ;  /* 0x0000000922227c12 */ /* 0x000fe2000f8e3cff */
[----:B------:R-:W-:Y:S01]  /*5430*/  UMOV UR9, UR25 ;  /* 0x0000001900097c82 */ /* 0x000fe20008000000 */
[----:B------:R1:W-:Y:S01]  /*5440*/  @!UP2 UTMALDG.3D [UR24], [UR20], desc[UR18] ;  /* 0x000012181400a5b4 */ /* 0x0003e20008011000 */
[----:B------:R-:W-:Y:S01]  /*5450*/  USEL UR14, UR14, URZ, UP6 ;  /* 0x000000ff0e0e7287 */ /* 0x000fe2000b000000 */
[----:B------:R-:W-:Y:S03]  /*5460*/  SHF.L.U32 R12, R34, 0x1f, RZ ;  /* 0x0000001f220c7819 */ /* 0x000fe600000006ff */
[----:B------:R-:W-:Y:S01]  /*5470*/  ULEA UR13, UR14, UR7, 0x3 ;  /* 0x000000070e0d7291 */ /* 0x000fe2000f8e18ff */
[----:B--2---:R-:W-:Y:S01]  /*5480*/  @!P1 IMAD.HI.U32 R14, R13, R14, RZ ;  /* 0x0000000e0d0e9227 */ /* 0x004fe200078e00ff */
[----:B----4-:R-:W-:Y:S01]  /*5490*/  @!P1 ISETP.NE.AND P0, PT, R10, 0x1, PT ;  /* 0x000000010a00980c */ /* 0x010fe20003f05270 */
[----:B------:R2:W-:Y:S01]  /*54a0*/  @!UP1 UTMALDG.3D [UR8], [UR20], desc[UR18] ;  /* 0x00001208140095b4 */ /* 0x0005e20008011000 */
[----:B------:R2:W-:Y:S01]  /*54b0*/  @!P4 SYNCS.ARRIVE.TRANS64.RED.A0TR RZ, [UR15+0x110], R20 ;  /* 0x00011014ffffc9a7 */ /* 0x0005e2000830040f */
[C---:B------:R-:W-:Y:S01]  /*54c0*/  @!P1 IMAD.HI.U32 R11, R8.reuse, R11, RZ ;  /* 0x0000000b080b9227 */ /* 0x040fe200078e00ff */
[----:B------:R-:W-:Y:S02]  /*54d0*/  @!P1 SHF.R.U32.HI R14, RZ, R15, R14 ;  /* 0x0000000fff0e9219 */ /* 0x000fe4000001160e */
[----:B-----5:R-:W-:Y:S02]  /*54e0*/  @!P1 ISETP.NE.AND P2, PT, R3, 0x1, PT ;  /* 0x000000010300980c */ /* 0x020fe40003f45270 */
[----:B-1----:R-:W-:Y:S02]  /*54f0*/  @!P1 SHF.R.U32.HI R9, RZ, R0, R11 ;  /* 0x00000000ff099219 */ /* 0x002fe4000001160b */
[----:B------:R-:W-:Y:S02]  /*5500*/  @!P1 SEL R14, R13, R14, !P2 ;  /* 0x0000000e0d0e9207 */ /* 0x000fe40005000000 */
[----:B------:R-:W-:Y:S05]  /*5510*/  @!P1 SEL R9, R8, R9, !P0 ;  /* 0x0000000908099207 */ /* 0x000fea0004000000 */
[----:B------:R-:W-:Y:S01]  /*5520*/  @!P1 IMAD.IADD R0, R9, 0x1, -R14 ;  /* 0x0000000109009824 */ /* 0x000fe200078e0a0e */
[----:B------:R-:W-:Y:S01]  /*5530*/  SYNCS.ARRIVE.TRANS64.RED.A1T0 RZ, [UR16], RZ ;  /* 0x000000ffffff79a7 */ /* 0x000fe20008100410 */
[----:B------:R-:W-:Y:S02]  /*5540*/  @!P1 IMAD.IADD R9, R14, 0x1, -R9 ;  /* 0x000000010e099824 */ /* 0x000fe400078e0a09 */
[----:B------:R-:W-:Y:S02]  /*5550*/  @!P1 IMAD R13, R0, R3, R13 ;  /* 0x00000003000d9224 */ /* 0x000fe400078e020d */
[----:B------:R-:W-:Y:S01]  /*5560*/  @!P1 IMAD R8, R9, R10, R8 ;  /* 0x0000000a09089224 */ /* 0x000fe200078e0208 */
[----:B------:R-:W1:Y:S02]  /*5570*/  SYNCS.PHASECHK.TRANS64.TRYWAIT P5, [UR13+0x128], R12 ;  /* 0x0001280cff0075a7 */ /* 0x000e6400080a110d */
[----:B-12---:R-:W-:Y:S05]  /*5580*/  @!P5 BRA `(.L_x_107) ;  /* 0x0000003400d0d947 */ /* 0x006fea0003800000 */
.L_x_208:
[----:B------:R-:W-:Y:S01]  /*5590*/  UIADD3 UR17, UPT, UPT, UR13, 0x110, URZ ;  /* 0x000001100d117890 */ /* 0x000fe2000fffe0ff */
[----:B-1----:R-:W-:Y:S01]  /*55a0*/  @!P4 IADD3 R3, P0, PT, R32, 0x580, RZ ;  /* 0x000005802003c810 */ /* 0x002fe20007f1e0ff */
[----:B------:R-:W-:Y:S01]  /*55b0*/  VOTEU.ALL UP2, P4 ;  /* 0x0000000000ff7886 */ /* 0x000fe20002040000 */
[----:B------:R-:W-:Y:S01]  /*55c0*/  UMOV UR22, 0x0 ;  /* 0x0000000000167882 */ /* 0x000fe20000000000 */
[----:B------:R-:W-:Y:S01]  /*55d0*/  UPRMT UR15, UR37, 0x654, UR17 ;  /* 0x00000654250f7896 */ /* 0x000fe20008000011 */
[----:B------:R-:W-:Y:S01]  /*55e0*/  @!P4 R2UR UR9, R3 ;  /* 0x000000000309c2ca */ /* 0x000fe200000e0000 */
[----:B------:R-:W-:Y:S01]  /*55f0*/  @!P4 IMAD.X R0, RZ, RZ, R33, P0 ;  /* 0x000000ffff00c224 */ /* 0x000fe200000e0621 */
[----:B------:R-:W-:Y:S01]  /*5600*/  UMOV UR23, 0x10000000 ;  /* 0x1000000000177882 */ /* 0x000fe20000000000 */
[----:B------:R-:W-:Y:S01]  /*5610*/  UMOV UR19, UR27 ;  /* 0x0000001b00137c82 */ /* 0x000fe20008000000 */
[----:B------:R-:W-:Y:S01]  /*5620*/  UMOV UR20, UR36 ;  /* 0x0000002400147c82 */ /* 0x000fe20008000000 */
[----:B------:R-:W-:Y:S01]  /*5630*/  UMOV UR11, UR27 ;  /* 0x0000001b000b7c82 */ /* 0x000fe20008000000 */
[----:B------:R-:W-:Y:S01]  /*5640*/  @!P4 R2UR UR8, R0 ;  /* 0x000000000008c2ca */ /* 0x000fe200000e0000 */
[----:B------:R-:W-:Y:S01]  /*5650*/  UMOV UR12, UR36 ;  /* 0x00000024000c7c82 */ /* 0x000fe20008000000 */
[----:B------:R-:W-:Y:S01]  /*5660*/  VOTEU.ALL UP1, P4 ;  /* 0x0000000000ff7886 */ /* 0x000fe20002020000 */
[----:B------:R-:W-:Y:S01]  /*5670*/  @P3 R2UR UR36, R24 ;  /* 0x00000000182432ca */ /* 0x000fe200000e0000 */
[----:B------:R-:W-:Y:S01]  /*5680*/  IMAD.IADD R20, R8, 0x1, R58 ;  /* 0x0000000108147824 */ /* 0x000fe200078e023a */
[----:B------:R-:W-:Y:S01]  /*5690*/  ISETP.NE.AND P0, PT, R27, 0x2, PT ;  /* 0x000000021b00780c */ /* 0x000fe20003f05270 */
[----:B------:R-:W-:Y:S01]  /*56a0*/  IMAD.IADD R21, R13, 0x1, R60 ;  /* 0x000000010d157824 */ /* 0x000fe200078e023c */
[----:B------:R-:W-:Y:S01]  /*56b0*/  @!UP1 UIADD3 UR18, UPT, UPT, UR26, 0x10, URZ ;  /* 0x000000101a129890 */ /* 0x000fe2000fffe0ff */
[----:B------:R-:W-:Y:S01]  /*56c0*/  IMAD.U32 R10, RZ, RZ, UR9 ;  /* 0x00000009ff0a7e24 */ /* 0x000fe2000f8e00ff */
[----:B------:R-:W-:Y:S01]  /*56d0*/  @!UP1 UIADD3 UR10, UPT, UPT, UR26, 0x30, URZ ;  /* 0x000000301a0a9890 */ /* 0x000fe2000fffe0ff */
[----:B------:R-:W-:Y:S01]  /*56e0*/  SEL R0, RZ, 0x1, P0 ;  /* 0x00000001ff007807 */ /* 0x000fe20000000000 */
[----:B------:R-:W-:Y:S01]  /*56f0*/  UMOV UR9, UR17 ;  /* 0x0000001100097c82 */ /* 0x000fe20008000000 */
[----:B------:R-:W-:Y:S01]  /*5700*/  SEL R27, R27, RZ, P0 ;  /* 0x000000ff1b1b7207 */ /* 0x000fe20000000000 */
[----:B------:R-:W-:Y:S01]  /*5710*/  IMAD.U32 R11, RZ, RZ, UR8 ;  /* 0x00000008ff0b7e24 */ /* 0x000fe2000f8e00ff */
[----:B------:R-:W-:Y:S01]  /*5720*/  @!P4 R2UR UR24, R10 ;  /* 0x000000000a18c2ca */ /* 0x000fe200000e0000 */
[----:B------:R-:W-:Y:S01]  /*5730*/  @!UP1 ULEA UR8, UR14, UR7, 0xc ;  /* 0x000000070e089291 */ /* 0x000fe2000f8e60ff */
[----:B------:R-:W-:Y:S02]  /*5740*/  LOP3.LUT R25, R25, R0, RZ, 0x3c, !PT ;  /* 0x0000000019197212 */ /* 0x000fe400078e3cff */
[----:B------:R-:W-:Y:S01]  /*5750*/  @!P4 R2UR UR25, R11 ;  /* 0x000000000b19c2ca */ /* 0x000fe200000e0000 */
[----:B------:R-:W-:Y:S02]  /*5760*/  @!UP1 UIADD3 UR16, UPT, UPT, UR8, 0x300, URZ ;  /* 0x0000030008109890 */ /* 0x000fe4000fffe0ff */
[----:B------:R-:W-:Y:S01]  /*5770*/  @!UP1 UIADD3 UR8, UPT, UPT, UR8, 0xb00, URZ ;  /* 0x00000b0008089890 */ /* 0x000fe2000fffe0ff */
[----:B------:R-:W-:Y:S09]  /*5780*/  VOTEU.ALL UP1, P4 ;  /* 0x0000000000ff7886 */ /* 0x000ff20002020000 */
[----:B------:R2:W-:Y:S01]  /*5790*/  @!UP2 UTMALDG.3D [UR16], [UR24], desc[UR22] ;  /* 0x000016101800a5b4 */ /* 0x0005e20008011000 */
[----:B------:R2:W-:Y:S01]  /*57a0*/  @!UP1 UTMALDG.3D [UR8], [UR24], desc[UR22] ;  /* 0x00001608180095b4 */ /* 0x0005e20008011000 */
[----:B------:R2:W-:Y:S01]  /*57b0*/  @!P4 SYNCS.ARRIVE.TRANS64.RED.A0TR RZ, [UR13+0x110], R23 ;  /* 0x00011017ffffc9a7 */ /* 0x0005e2000830040d */
[----:B------:R-:W-:Y:S04]  /*57c0*/  UIADD3 UR13, UPT, UPT, UR14, 0x1, URZ ;  /* 0x000000010e0d7890 */ /* 0x000fe8000fffe0ff */
[----:B------:R-:W-:Y:S04]  /*57d0*/  UISETP.NE.AND UP1, UPT, UR13, 0x3, UPT ;  /* 0x000000030d00788c */ /* 0x000fe8000bf25270 */
[----:B------:R-:W-:Y:S02]  /*57e0*/  USEL UR14, URZ, 0x1, UP1 ;  /* 0x00000001ff0e7887 */ /* 0x000fe40008800000 */
[----:B------:R-:W-:Y:S02]  /*57f0*/  USEL UR13, UR13, URZ, UP1 ;  /* 0x000000ff0d0d7287 */ /* 0x000fe40008800000 */
[----:B------:R-:W-:Y:S02]  /*5800*/  UPLOP3.LUT UP1, UPT, UPT, UPT, UPT, 0x80, 0x8 ;  /* 0x000000000008789c */ /* 0x000fe40003f2f070 */
[----:B------:R-:W-:Y:S01]  /*5810*/  LOP3.LUT R34, R34, UR14, RZ, 0x3c, !PT ;  /* 0x0000000e22227c12 */ /* 0x000fe2000f8e3cff */
[----:B------:R-:W-:Y:S01]  /*5820*/  SYNCS.ARRIVE.TRANS64.RED.A1T0 RZ, [UR15], RZ ;  /* 0x000000ffffff79a7 */ /* 0x000fe2000810040f */
[----:B------:R-:W-:Y:S07]  /*5830*/  @P3 BRA `(.L_x_108) ;  /* 0xfffffff000e43947 */ /* 0x000fee000383ffff */
[----:B------:R-:W-:Y:S01]  /*5840*/  UIADD3 UR7, UPT, UPT, UR7, 0x128, URZ ;  /* 0x0000012807077890 */ /* 0x000fe2000fffe0ff */
[----:B------:R-:W-:-:S03]  /*5850*/  SHF.L.U32 R3, R34, 0x1f, RZ ;  /* 0x0000001f22037819 */ /* 0x000fc600000006ff */
[----:B------:R-:W-:-:S09]  /*5860*/  ULEA UR4, UR13, UR7, 0x3 ;  /* 0x000000070d047291 */ /* 0x000fd2000f8e18ff */
[----:B------:R-:W1:Y:S02]  /*5870*/  SYNCS.PHASECHK.TRANS64.TRYWAIT P0, [UR4], R3 ;  /* 0x00000003ff0075a7 */ /* 0x000e640008001104 */
[----:B-1----:R-:W-:Y:S05]  /*5880*/  @!P0 BRA `(.L_x_109) ;  /* 0x0000003400288947 */ /* 0x002fea0003800000 */
.L_x_210:
        /* <DEDUP_REMOVED lines=9> */
.L_x_212:
[----:B------:R-:W-:-:S04]  /*5920*/  UIADD3 UR5, UPT, UPT, UR5, 0x1, URZ ;  /* 0x0000000105057890 */ /* 0x000fc8000fffe0ff */
[----:B------:R-:W-:-:S04]  /*5930*/  UISETP.NE.AND UP0, UPT, UR5, 0x3, UPT ;  /* 0x000000030500788c */ /* 0x000fc8000bf05270 */
[----:B------:R-:W-:Y:S02]  /*5940*/  USEL UR4, URZ, 0x1, UP0 ;  /* 0x00000001ff047887 */ /* 0x000fe40008000000 */
[----:B------:R-:W-:-:S04]  /*5950*/  USEL UR5, UR5, URZ, UP0 ;  /* 0x000000ff05057287 */ /* 0x000fc80008000000 */
[----:B------:R-:W-:Y:S01]  /*5960*/  ULEA UR5, UR5, UR7, 0x3 ;  /* 0x0000000705057291 */ /* 0x000fe2000f8e18ff */
[----:B-1----:R-:W-:-:S04]  /*5970*/  LOP3.LUT R3, R34, UR4, RZ, 0x3c, !PT ;  /* 0x0000000422037c12 */ /* 0x002fc8000f8e3cff */
[----:B------:R-:W-:Y:S01]  /*5980*/  SHF.L.U32 R3, R3, 0x1f, RZ ;  /* 0x0000001f03037819 */ /* 0x000fe200000006ff */
[----:B------:R-:W-:-:S07]  /*5990*/  IMAD.U32 R0, RZ, RZ, UR5 ;  /* 0x00000005ff007e24 */ /* 0x000fce000f8e00ff */
.L_x_111:
[----:B-1----:R1:W4:Y:S02]  /*59a0*/  SYNCS.PHASECHK.TRANS64.TRYWAIT P0, [R0+URZ], R3 ;  /* 0x00000003000075a7 */ /* 0x00232400080011ff */
[----:B----4-:R-:W-:Y:S05]  /*59b0*/  @!P0 NANOSLEEP.SYNCS 0x989680 ;  /* 0x009896800000895d */ /* 0x010fea0003900000 */
[----:B------:R-:W4:Y:S02]  /*59c0*/  @!P0 SYNCS.PHASECHK.TRANS64 P0, [R0+URZ], R3 ;  /* 0x00000003000085a7 */ /* 0x000f2400080010ff */
[----:B--2-4-:R-:W-:Y:S05]  /*59d0*/  @P0 EXIT ;  /* 0x000000000000094d */ /* 0x014fea0003800000 */
[----:B------:R-:W-:Y:S05]  /*59e0*/  BRA `(.L_x_111) ;  /* 0xfffffffc00ec7947 */ /* 0x000fea000383ffff */
.L_x_99:
[----:B------:R-:W-:-:S06]  /*59f0*/  UISETP.GE.AND UP1, UPT, UR10, 0x4, UPT ;  /* 0x000000040a00788c */ /* 0x000fcc000bf26270 */
[----:B------:R-:W-:-:S13]  /*5a00*/  PLOP3.LUT P0, PT, PT, PT, UP1, 0x80, 0x8 ;  /* 0x000000000008781c */ /* 0x000fda0003f0f018 */
[----:B------:R-:W-:Y:S05]  /*5a10*/  @!P0 EXIT ;  /* 0x000000000000894d */ /* 0x000fea0003800000 */
[----:B------:R-:W-:Y:S01]  /*5a20*/  BAR.SYNC.DEFER_BLOCKING 0x6, 0xa0 ;  /* 0x0182800000007b1d */ /* 0x000fe20000010000 */
[----:B------:R-:W-:Y:S01]  /*5a30*/  IMAD.SHL.U32 R4, R70, 0x200000, RZ ;  /* 0x0020000046047824 */ /* 0x000fe200078e00ff */
[----:B------:R-:W-:Y:S01]  /*5a40*/  CS2R R72, SRZ ;  /* 0x0000000000487805 */ /* 0x000fe2000001ff00 */
[C---:B------:R-:W-:Y:S02]  /*5a50*/  IMAD.SHL.U32 R69, R74.reuse, 0x10, RZ ;  /* 0x000000104a457824 */ /* 0x040fe400078e00ff */
[----:B------:R-:W-:Y:S01]  /*5a60*/  IMAD.U32 R33, R74, 0x10000, RZ ;  /* 0x000100004a217824 */ /* 0x000fe200078e00ff */
[----:B------:R-:W-:Y:S02]  /*5a70*/  UMOV UR48, 0x400 ;  /* 0x0000040000307882 */ /* 0x000fe40000000000 */
[----:B------:R-:W1:Y:S01]  /*5a80*/  LDC R63, c[0x0][0x370] ;  /* 0x0000dc00ff3f7b82 */ /* 0x000e620000000800 */
[----:B------:R-:W-:Y:S01]  /*5a90*/  ULEA UR48, UR37, UR48, 0x18 ;  /* 0x0000003025307291 */ /* 0x000fe2000f8ec0ff */
[----:B------:R-:W-:Y:S01]  /*5aa0*/  LOP3.LUT R4, R4, 0x200000, RZ, 0xc0, !PT ;  /* 0x0020000004047812 */ /* 0x000fe200078ec0ff */
[----:B------:R-:W-:Y:S01]  /*5ab0*/  IMAD.SHL.U32 R68, R74, 0x2, RZ ;  /* 0x000000024a447824 */ /* 0x000fe200078e00ff */
[C---:B------:R-:W-:Y:S01]  /*5ac0*/  LOP3.LUT R5, R69.reuse, 0x40, RZ, 0xc0, !PT ;  /* 0x0000004045057812 */ /* 0x040fe200078ec0ff */
[----:B------:R-:W-:Y:S01]  /*5ad0*/  IMAD.SHL.U32 R3, R70, 0x200, RZ ;  /* 0x0000020046037824 */ /* 0x000fe200078e00ff */
[----:B------:R-:W-:Y:S01]  /*5ae0*/  LOP3.LUT R2, R69, 0x5b0, RZ, 0xc0, !PT ;  /* 0x000005b045027812 */ /* 0x000fe200078ec0ff */
[----:B------:R-:W-:Y:S01]  /*5af0*/  IMAD.MOV.U32 R30, RZ, RZ, RZ ;  /* 0x000000ffff1e7224 */ /* 0x000fe200078e00ff */
[----:B------:R-:W2:Y:S01]  /*5b00*/  LDC R28, c[0x0][0xb0c] ;  /* 0x0002c300ff1c7b82 */ /* 0x000ea20000000800 */
[----:B------:R-:W-:Y:S01]  /*5b10*/  LOP3.LUT R33, R4, 0x400000, R33, 0xf8, !PT ;  /* 0x0040000004217812 */ /* 0x000fe200078ef821 */
[----:B------:R-:W-:Y:S01]  /*5b20*/  IMAD.MOV.U32 R78, RZ, RZ, RZ ;  /* 0x000000ffff4e7224 */ /* 0x000fe200078e00ff */
[----:B------:R-:W-:Y:S01]  /*5b30*/  LOP3.LUT R68, R5, 0x8, R68, 0xf8, !PT ;  /* 0x0000000805447812 */ /* 0x000fe200078ef844 */
[----:B------:R-:W3:Y:S01]  /*5b40*/  LDCU.64 UR54, c[0x0][0x348] ;  /* 0x00006900ff3677ac */ /* 0x000ee20008000a00 */
[----:B------:R-:W-:-:S02]  /*5b50*/  LOP3.LUT R3, R2, 0x200, R3, 0xf8, !PT ;  /* 0x0000020002037812 */ /* 0x000fc400078ef803 */
[----:B------:R-:W-:Y:S01]  /*5b60*/  LOP3.LUT P0, RZ, R69, 0x40, RZ, 0xc0, !PT ;  /* 0x0000004045ff7812 */ /* 0x000fe2000780c0ff */
[----:B------:R-:W4:Y:S01]  /*5b70*/  LDC R61, c[0x0][0xb20] ;  /* 0x0002c800ff3d7b82 */ /* 0x000f220000000800 */
[----:B------:R-:W3:Y:S01]  /*5b80*/  LDS R0, [UR48+0x200] ;  /* 0x00020030ff007984 */ /* 0x000ee20008000800 */
[----:B------:R-:W-:Y:S01]  /*5b90*/  LOP3.LUT R68, R3, R68, RZ, 0xfc, !PT ;  /* 0x0000004403447212 */ /* 0x000fe200078efcff */
[----:B------:R-:W1:Y:S01]  /*5ba0*/  LDCU.64 UR38, c[0x0][0x888] ;  /* 0x00011100ff2677ac */ /* 0x000e620008000a00 */
[----:B------:R-:W-:Y:S01]  /*5bb0*/  LOP3.LUT R74, R74, 0x60, RZ, 0xc0, !PT ;  /* 0x000000604a4a7812 */ /* 0x000fe200078ec0ff */
[----:B------:R-:W1:Y:S03]  /*5bc0*/  LDCU.64 UR44, c[0x0][0x890] ;  /* 0x00011200ff2c77ac */ /* 0x000e660008000a00 */
[----:B------:R-:W1:Y:S01]  /*5bd0*/  LDC R27, c[0x0][0xb30] ;  /* 0x0002cc00ff1b7b82 */ /* 0x000e620000000800 */
[----:B------:R-:W-:Y:S01]  /*5be0*/  UMOV UR51, 0x1 ;  /* 0x0000000100337882 */ /* 0x000fe20000000000 */
[----:B------:R-:W-:Y:S01]  /*5bf0*/  UIADD3 UR52, UPT, UPT, UR48, 0x300, URZ ;  /* 0x0000030030347890 */ /* 0x000fe2000fffe0ff */
[----:B------:R-:W-:Y:S01]  /*5c00*/  UMOV UR56, URZ ;  /* 0x000000ff00387c82 */ /* 0x000fe20008000000 */
[----:B------:R-:W-:-:S04]  /*5c10*/  UMOV UR50, URZ ;  /* 0x000000ff00327c82 */ /* 0x000fc80008000000 */
[----:B------:R-:W1:Y:S01]  /*5c20*/  LDC.64 R56, c[0x0][0xb10] ;  /* 0x0002c400ff387b82 */ /* 0x000e620000000a00 */
[----:B------:R-:W-:-:S07]  /*5c30*/  UMOV UR49, URZ ;  /* 0x000000ff00317c82 */ /* 0x000fce0008000000 */
[----:B------:R-:W1:Y:S08]  /*5c40*/  LDC.64 R24, c[0x0][0xb18] ;  /* 0x0002c600ff187b82 */ /* 0x000e700000000a00 */
[----:B------:R-:W1:Y:S08]  /*5c50*/  LDC.64 R22, c[0x0][0xb28] ;  /* 0x0002ca00ff167b82 */ /* 0x000e700000000a00 */
[----:B------:R-:W1:Y:S01]  /*5c60*/  LDC.64 R54, c[0x0][0x8b0] ;  /* 0x00022c00ff367b82 */ /* 0x000e620000000a00 */
[----:B---3--:R-:W-:Y:S01]  /*5c70*/  IMAD.IADD R33, R0, 0x1, R33 ;  /* 0x0000000100217824 */ /* 0x008fe200078e0221 */
[----:B------:R-:W-:-:S06]  /*5c80*/  P2R R0, PR, RZ, 0x1 ;  /* 0x00000001ff007803 */ /* 0x000fcc0000000000 */
[----:B------:R-:W3:Y:S08]  /*5c90*/  LDC.64 R52, c[0x0][0x8a8] ;  /* 0x00022a00ff347b82 */ /* 0x000ef00000000a00 */
[----:B--2-4-:R-:W1:Y:S02]  /*5ca0*/  LDC R62, c[0x0][0x374] ;  /* 0x0000dd00ff3e7b82 */ /* 0x014e640000000800 */
.L_x_142:
[----:B------:R-:W-:Y:S02]  /*5cb0*/  LEA R0, R78, UR48, 0x3 ;  /* 0x000000304e007c11 */ /* 0x000fe4000f8e18ff */
[----:B------:R-:W-:Y:S02]  /*5cc0*/  SHF.L.U32 R3, R72, 0x1f, RZ ;  /* 0x0000001f48037819 */ /* 0x000fe400000006ff */
[----:B------:R-:W-:Y:S02]  /*5cd0*/  LEA R16, R78, UR48, 0x4 ;  /* 0x000000304e107c11 */ /* 0x000fe4000f8e20ff */
[----:B------:R-:W2:Y:S02]  /*5ce0*/  SYNCS.PHASECHK.TRANS64.TRYWAIT P0, [R0+URZ+0x150], R3 ;  /* 0x00015003000075a7 */ /* 0x000ea400080011ff */
[----:B-12---:R-:W-:Y:S05]  /*5cf0*/  @!P0 BRA `(.L_x_112) ;  /* 0x00000030003c8947 */ /* 0x006fea0003800000 */
.L_x_213:
[----:B------:R-:W4:Y:S01]  /*5d00*/  LDC.64 R12, c[0x0][0xb10] ;  /* 0x0002c400ff0c7b82 */ /* 0x000f220000000a00 */
[----:B------:R-:W3:Y:S01]  /*5d10*/  LDS.128 R16, [R16+0x1e0] ;  /* 0x0001e00010107984 */ /* 0x000ee20000000c00 */
[----:B-1----:R-:W-:Y:S01]  /*5d20*/  ISETP.NE.AND P1, PT, R27, 0x1, PT ;  /* 0x000000011b00780c */ /* 0x002fe20003f25270 */
[----:B--2---:R-:W-:Y:S01]  /*5d30*/  VIADD R0, R0, 0x160 ;  /* 0x0000016000007836 */ /* 0x004fe20000000000 */
[----:B------:R-:W-:Y:S04]  /*5d40*/  ISETP.GE.AND P0, PT, R26, 0x1, PT ;  /* 0x000000011a00780c */ /* 0x000fe80003f06270 */
[----:B------:R-:W1:Y:S01]  /*5d50*/  LDC.64 R10, c[0x0][0xb18] ;  /* 0x0002c600ff0a7b82 */ /* 0x000e620000000a00 */
[----:B------:R-:W-:Y:S01]  /*5d60*/  PRMT R0, RZ, 0x654, R0 ;  /* 0x00000654ff007816 */ /* 0x000fe20000000000 */
[----:B------:R-:W-:Y:S01]  /*5d70*/  @!PT LDS RZ, [RZ] ;  /* 0x00000000fffff984 */ /* 0x000fe20000000800 */
[----:B------:R-:W-:Y:S01]  /*5d80*/  @!PT LDS RZ, [RZ] ;  /* 0x00000000fffff984 */ /* 0x000fe20000000800 */
[----:B------:R-:W-:Y:S01]  /*5d90*/  @!PT LDS RZ, [RZ] ;  /* 0x00000000fffff984 */ /* 0x000fe20000000800 */
[----:B------:R-:W-:Y:S01]  /*5da0*/  @!PT LDS RZ, [RZ] ;  /* 0x00000000fffff984 */ /* 0x000fe20000000800 */
[----:B------:R2:W-:Y:S06]  /*5db0*/  MEMBAR.ALL.CTA ;  /* 0x0000000000007992 */ /* 0x0005ec0000008000 */
[----:B--2---:R-:W2:Y:S01]  /*5dc0*/  FENCE.VIEW.ASYNC.S ;  /* 0x00000000000073c6 */ /* 0x004ea20000000000 */
[----:B------:R-:W1:Y:S08]  /*5dd0*/  @!P1 LDC R14, c[0x0][0xb20] ;  /* 0x0002c800ff0e9b82 */ /* 0x000e700000000800 */
[----:B------:R-:W1:Y:S01]  /*5de0*/  @!P1 LDC R9, c[0x0][0xb0c] ;  /* 0x0002c300ff099b82 */ /* 0x000e620000000800 */
[----:B--2---:R2:W-:Y:S01]  /*5df0*/  SYNCS.ARRIVE.TRANS64.RED.A1T0 RZ, [R0+URZ], RZ ;  /* 0x000000ff00ff79a7 */ /* 0x0045e200081004ff */
[----:B---3--:R-:W-:Y:S04]  /*5e00*/  LOP3.LUT P4, RZ, R18, 0x1, RZ, 0xc0, !PT ;  /* 0x0000000112ff7812 */ /* 0x008fe8000788c0ff */
[----:B------:R-:W-:Y:S09]  /*5e10*/  P2R R75, PR, RZ, 0x10 ;  /* 0x00000010ff4b7803 */ /* 0x000ff20000000000 */
[----:B------:R-:W-:Y:S02]  /*5e20*/  @P4 MOV R31, R16 ;  /* 0x00000010001f4202 */ /* 0x000fe40000000f00 */
[----:B------:R-:W-:Y:S01]  /*5e30*/  @P4 LOP3.LUT R29, R17, 0xffff, RZ, 0xc0, !PT ;  /* 0x0000ffff111d4812 */ /* 0x000fe200078ec0ff */
[----:B--2-4-:R-:W-:Y:S06]  /*5e40*/  @!P0 BRA `(.L_x_113) ;  /* 0x0000000000a48947 */ /* 0x014fec0003800000 */
[----:B------:R-:W-:Y:S01]  /*5e50*/  IMAD.HI.U32 R36, R62, R25, RZ ;  /* 0x000000193e247227 */ /* 0x000fe200078e00ff */
[----:B------:R-:W-:Y:S02]  /*5e60*/  ISETP.NE.AND P0, PT, R24, 0x1, PT ;  /* 0x000000011800780c */ /* 0x000fe40003f05270 */
[----:B------:R-:W-:Y:S01]  /*5e70*/  ISETP.NE.AND P2, PT, R26, 0x1, PT ;  /* 0x000000011a00780c */ /* 0x000fe20003f45270 */
[-C--:B------:R-:W-:Y:S01]  /*5e80*/  IMAD.HI.U32 R34, R63, R56.reuse, RZ ;  /* 0x000000383f227227 */ /* 0x080fe200078e00ff */
[----:B------:R-:W-:Y:S02]  /*5e90*/  SHF.R.U32.HI R37, RZ, R61, R36 ;  /* 0x0000003dff257219 */ /* 0x000fe40000011624 */
[----:B------:R-:W-:Y:S01]  /*5ea0*/  ISETP.NE.AND P3, PT, R28, 0x1, PT ;  /* 0x000000011c00780c */ /* 0x000fe20003f65270 */
[----:B------:R-:W-:Y:S01]  /*5eb0*/  IMAD.HI.U32 R40, R29, R25, RZ ;  /* 0x000000191d287227 */ /* 0x000fe200078e00ff */
[----:B------:R-:W-:Y:S02]  /*5ec0*/  SHF.R.U32.HI R34, RZ, R57, R34 ;  /* 0x00000039ff227219 */ /* 0x000fe40000011622 */
[----:B------:R-:W-:Y:S01]  /*5ed0*/  SEL R3, R62, R37, !P0 ;  /* 0x000000253e037207 */ /* 0x000fe20004000000 */
[----:B------:R-:W-:Y:S01]  /*5ee0*/  IMAD.HI.U32 R38, R31, R56, RZ ;  /* 0x000000381f267227 */ /* 0x000fe200078e00ff */
[----:B------:R-:W-:Y:S03]  /*5ef0*/  SEL R7, R63, R34, !P3 ;  /* 0x000000223f077207 */ /* 0x000fe60005800000 */
[-C--:B------:R-:W-:Y:S01]  /*5f00*/  IMAD.HI.U32 R34, R3, R22.reuse, RZ ;  /* 0x0000001603227227 */ /* 0x080fe200078e00ff */
[----:B------:R-:W-:Y:S03]  /*5f10*/  SHF.R.U32.HI R38, RZ, R57, R38 ;  /* 0x00000039ff267219 */ /* 0x000fe60000011626 */
[----:B------:R-:W-:Y:S01]  /*5f20*/  IMAD.HI.U32 R36, R7, R22, RZ ;  /* 0x0000001607247227 */ /* 0x000fe200078e00ff */
[----:B------:R-:W-:Y:S02]  /*5f30*/  @P2 SHF.R.U32.HI R3, RZ, R23, R34 ;  /* 0x00000017ff032219 */ /* 0x000fe40000011622 */
[----:B------:R-:W-:Y:S02]  /*5f40*/  SHF.R.U32.HI R34, RZ, R61, R40 ;  /* 0x0000003dff227219 */ /* 0x000fe40000011628 */
[----:B------:R-:W-:Y:S01]  /*5f50*/  @P2 SHF.R.U32.HI R7, RZ, R23, R36 ;  /* 0x00000017ff072219 */ /* 0x000fe20000011624 */
[C---:B------:R-:W-:Y:S01]  /*5f60*/  IMAD R2, R26.reuse, R3, RZ ;  /* 0x000000031a027224 */ /* 0x040fe200078e02ff */
[----:B------:R-:W-:Y:S02]  /*5f70*/  SEL R5, R29, R34, !P0 ;  /* 0x000000221d057207 */ /* 0x000fe40004000000 */
[----:B------:R-:W-:Y:S01]  /*5f80*/  SEL R3, R31, R38, !P3 ;  /* 0x000000261f037207 */ /* 0x000fe20005800000 */
[----:B------:R-:W-:Y:S01]  /*5f90*/  IMAD R4, R26, R7, RZ ;  /* 0x000000071a047224 */ /* 0x000fe200078e02ff */
[C---:B------:R-:W-:Y:S01]  /*5fa0*/  ISETP.GE.AND P0, PT, R5.reuse, R2, PT ;  /* 0x000000020500720c */ /* 0x040fe20003f06270 */
[----:B------:R-:W-:Y:S03]  /*5fb0*/  IMAD.HI.U32 R6, R5, R22, RZ ;  /* 0x0000001605067227 */ /* 0x000fe600078e00ff */
[----:B------:R-:W-:Y:S01]  /*5fc0*/  ISETP.GE.OR P0, PT, R3, R4, P0 ;  /* 0x000000040300720c */ /* 0x000fe20000706670 */
[----:B------:R-:W-:Y:S01]  /*5fd0*/  IMAD.MOV R4, RZ, RZ, -R3 ;  /* 0x000000ffff047224 */ /* 0x000fe200078e0a03 */
[-C--:B------:R-:W-:Y:S03]  /*5fe0*/  SHF.R.U32.HI R6, RZ, R23.reuse, R6 ;  /* 0x00000017ff067219 */ /* 0x080fe60000011606 */
[----:B------:R-:W-:Y:S01]  /*5ff0*/  IMAD R31, R28, R4, R31 ;  /* 0x000000041c1f7224 */ /* 0x000fe200078e021f */
[----:B------:R-:W-:Y:S05]  /*6000*/  SEL R15, R5, R6, !P2 ;  /* 0x00000006050f7207 */ /* 0x000fea0005000000 */
[----:B------:R-:W-:Y:S02]  /*6010*/  IMAD.MOV R6, RZ, RZ, -R15 ;  /* 0x000000ffff067224 */ /* 0x000fe400078e0a0f */
[C---:B------:R-:W-:Y:S04]  /*6020*/  @!P0 IMAD.HI.U32 R2, R3.reuse, R22, RZ ;  /* 0x0000001603028227 */ /* 0x040fe800078e00ff */
[----:B------:R-:W-:Y:S01]  /*6030*/  IMAD R6, R26, R6, R5 ;  /* 0x000000061a067224 */ /* 0x000fe200078e0205 */
[----:B------:R-:W-:Y:S04]  /*6040*/  @!P0 SHF.R.U32.HI R2, RZ, R23, R2 ;  /* 0x00000017ff028219 */ /* 0x000fe80000011602 */
[----:B------:R-:W-:Y:S02]  /*6050*/  @!P0 SEL R0, R3, R2, !P2 ;  /* 0x0000000203008207 */ /* 0x000fe40005000000 */
[----:B------:R-:W-:Y:S02]  /*6060*/  IADD3 R2, PT, PT, -R5, RZ, RZ ;  /* 0x000000ff05027210 */ /* 0x000fe40007ffe1ff */
[----:B------:R-:W-:Y:S01]  /*6070*/  @!P0 IADD3 R8, PT, PT, R15, -R0, RZ ;  /* 0x800000000f088210 */ /* 0x000fe20007ffe0ff */
[----:B------:R-:W-:Y:S02]  /*6080*/  @!P0 IMAD R0, R7, R6, R0 ;  /* 0x0000000607008224 */ /* 0x000fe400078e0200 */
[----:B------:R-:W-:Y:S02]  /*6090*/  IMAD R29, R24, R2, R29 ;  /* 0x00000002181d7224 */ /* 0x000fe400078e021d */
[----:B------:R-:W-:Y:S02]  /*60a0*/  @!P0 IMAD R5, R8, R26, R3 ;  /* 0x0000001a08058224 */ /* 0x000fe400078e0203 */
[----:B------:R-:W-:Y:S04]  /*60b0*/  @!P0 IMAD.MOV.U32 R3, RZ, RZ, R0 ;  /* 0x000000ffff038224 */ /* 0x000fe800078e0000 */
[----:B------:R-:W-:Y:S02]  /*60c0*/  IMAD R31, R3, R28, R31 ;  /* 0x0000001c031f7224 */ /* 0x000fe400078e021f */
[----:B------:R-:W-:Y:S07]  /*60d0*/  IMAD R29, R5, R24, R29 ;  /* 0x00000018051d7224 */ /* 0x000fee00078e021d */
.L_x_113:
[----:B-1----:R-:W-:Y:S01]  /*60e0*/  @!P1 ISETP.NE.AND P0, PT, R10, 0x1, PT ;  /* 0x000000010a00980c */ /* 0x002fe20003f05270 */
[----:B------:R-:W-:Y:S01]  /*60f0*/  @!P1 IMAD.HI.U32 R0, R31, R12, RZ ;  /* 0x0000000c1f009227 */ /* 0x000fe200078e00ff */
[----:B------:R-:W-:Y:S01]  /*6100*/  @!P1 ISETP.NE.AND P2, PT, R9, 0x1, PT ;  /* 0x000000010900980c */ /* 0x000fe20003f45270 */
[----:B------:R-:W-:Y:S01]  /*6110*/  ULOP3.LUT UP0, URZ, UR52, 0x90, URZ, 0xc0, !UPT ;  /* 0x0000009034ff7892 */ /* 0x000fe2000f80c0ff */
[----:B------:R-:W-:Y:S01]  /*6120*/  R2UR UR42, R21 ;  /* 0x00000000152a72ca */ /* 0x000fe200000e0000 */
[----:B------:R-:W-:Y:S01]  /*6130*/  @!P1 IMAD.HI.U32 R3, R29, R11, RZ ;  /* 0x0000000b1d039227 */ /* 0x000fe200078e00ff */
[----:B------:R-:W-:Y:S02]  /*6140*/  @!P1 SHF.R.U32.HI R0, RZ, R13, R0 ;  /* 0x0000000dff009219 */ /* 0x000fe40000011600 */
[----:B------:R-:W-:Y:S01]  /*6150*/  R2UR UR41, R20 ;  /* 0x00000000142972ca */ /* 0x000fe200000e0000 */
[----:B------:R-:W-:Y:S01]  /*6160*/  VIADD R78, R78, 0x1 ;  /* 0x000000014e4e7836 */ /* 0x000fe20000000000 */
[----:B------:R-:W-:Y:S02]  /*6170*/  @!P1 SHF.R.U32.HI R2, RZ, R14, R3 ;  /* 0x0000000eff029219 */ /* 0x000fe40000011603 */
[----:B------:R-:W-:Y:S02]  /*6180*/  @!P1 SEL R3, R31, R0, !P2 ;  /* 0x000000001f039207 */ /* 0x000fe40005000000 */
[----:B------:R-:W-:Y:S02]  /*6190*/  @!P1 SEL R2, R29, R2, !P0 ;  /* 0x000000021d029207 */ /* 0x000fe40004000000 */
[----:B------:R-:W-:Y:S01]  /*61a0*/  @P4 SHF.R.U32.HI R71, RZ, 0x10, R17 ;  /* 0x00000010ff474819 */ /* 0x000fe20000011611 */
[----:B------:R-:W-:Y:S02]  /*61b0*/  USHF.L.U32 UR42, UR42, 0x6, URZ ;  /* 0x000000062a2a7899 */ /* 0x000fe400080006ff */
[----:B------:R-:W-:Y:S02]  /*61c0*/  @!P1 IMAD.IADD R0, R2, 0x1, -R3 ;  /* 0x0000000102009824 */ /* 0x000fe400078e0a03 */
[----:B------:R-:W-:Y:S01]  /*61d0*/  @!P1 IMAD.IADD R2, R3, 0x1, -R2 ;  /* 0x0000000103029824 */ /* 0x000fe200078e0a02 */
[----:B------:R-:W-:Y:S01]  /*61e0*/  USHF.L.U32 UR41, UR41, 0x6, URZ ;  /* 0x0000000629297899 */ /* 0x000fe200080006ff */
[----:B------:R-:W-:Y:S02]  /*61f0*/  @!P1 IMAD R31, R0, R9, R31 ;  /* 0x00000009001f9224 */ /* 0x000fe400078e021f */
[----:B------:R-:W-:Y:S01]  /*6200*/  @!P1 IMAD R29, R2, R10, R29 ;  /* 0x0000000a021d9224 */ /* 0x000fe200078e021d */
[----:B------:R-:W-:Y:S08]  /*6210*/  BRA.U !UP0, `(.L_x_114) ;  /* 0x00000001087c7547 */ /* 0x000ff0000b800000 */
[----:B------:R-:W1:Y:S01]  /*6220*/  LDCU.64 UR8, c[0x4][0x80] ;  /* 0x01001000ff0877ac */ /* 0x000e620008000a00 */
[----:B------:R-:W-:Y:S01]  /*6230*/  MOV R2, 0x0 ;  /* 0x0000000000027802 */ /* 0x000fe20000000f00 */
[----:B------:R-:W-:Y:S02]  /*6240*/  HFMA2 R12, -RZ, RZ, 0, 5.9604644775390625e-08 ;  /* 0x00000001ff0c7431 */ /* 0x000fe400000001ff */
[----:B------:R-:W-:Y:S01]  /*6250*/  IMAD.MOV.U32 R8, RZ, RZ, 0x70 ;  /* 0x00000070ff087424 */ /* 0x000fe200078e00ff */
[----:B------:R2:W3:Y:S01]  /*6260*/  LDC.64 R14, c[0x4][R2] ;  /* 0x01000000020e7b82 */ /* 0x0004e20000000a00 */
[----:B------:R-:W4:Y:S01]  /*6270*/  LDCU.64 UR6, c[0x4][0x88] ;  /* 0x01001100ff0677ac */ /* 0x000f220008000a00 */
[----:B------:R-:W-:Y:S01]  /*6280*/  IMAD.MOV.U32 R13, RZ, RZ, RZ ;  /* 0x000000ffff0d7224 */ /* 0x000fe200078e00ff */
[----:B------:R-:W2:Y:S01]  /*6290*/  LDCU.64 UR4, c[0x4][0x8] ;  /* 0x01000100ff0477ac */ /* 0x000ea20008000a00 */
[----:B-1----:R-:W-:Y:S01]  /*62a0*/  MOV R5, UR9 ;  /* 0x0000000900057c02 */ /* 0x002fe20008000f00 */
[----:B------:R-:W-:Y:S01]  /*62b0*/  IMAD.U32 R4, RZ, RZ, UR8 ;  /* 0x00000008ff047e24 */ /* 0x000fe2000f8e00ff */
[----:B----4-:R-:W-:Y:S01]  /*62c0*/  MOV R7, UR7 ;  /* 0x0000000700077c02 */ /* 0x010fe20008000f00 */
[----:B------:R-:W-:Y:S01]  /*62d0*/  IMAD.U32 R6, RZ, RZ, UR6 ;  /* 0x00000006ff067e24 */ /* 0x000fe2000f8e00ff */
[----:B--2---:R-:W-:Y:S01]  /*62e0*/  MOV R11, UR5 ;  /* 0x00000005000b7c02 */ /* 0x004fe20008000f00 */
[----:B------:R-:W-:Y:S02]  /*62f0*/  IMAD.U32 R10, RZ, RZ, UR4 ;  /* 0x00000004ff0a7e24 */ /* 0x000fe4000f8e00ff */
[----:B------:R-:W-:Y:S07]  /*6300*/  LEPC R20, `(.L_x_115) ;  /* 0x000000001014794e */ /* 0x000fee0000000000 */
[----:B---3-5:R-:W-:Y:S05]  /*6310*/  CALL.ABS.NOINC R14 ;  /* 0x000000000e007343 */ /* 0x028fea0003c00000 */
.L_x_115:
[----:B------:R-:W1:Y:S01]  /*6320*/  LDCU.64 UR8, c[0x4][0x80] ;  /* 0x01001000ff0877ac */ /* 0x000e620008000a00 */
[----:B------:R-:W2:Y:S01]  /*6330*/  LDC.64 R2, c[0x4][R2] ;  /* 0x0100000002027b82 */ /* 0x000ea20000000a00 */
[----:B------:R-:W-:Y:S02]  /*6340*/  HFMA2 R12, -RZ, RZ, 0, 5.9604644775390625e-08 ;  /* 0x00000001ff0c7431 */ /* 0x000fe400000001ff */
[----:B------:R-:W-:Y:S02]  /*6350*/  IMAD.MOV.U32 R8, RZ, RZ, 0x70 ;  /* 0x00000070ff087424 */ /* 0x000fe400078e00ff */
[----:B------:R-:W-:Y:S01]  /*6360*/  IMAD.MOV.U32 R13, RZ, RZ, RZ ;  /* 0x000000ffff0d7224 */ /* 0x000fe200078e00ff */
[----:B------:R-:W3:Y:S01]  /*6370*/  LDCU.64 UR6, c[0x4][0x88] ;  /* 0x01001100ff0677ac */ /* 0x000ee20008000a00 */
[----:B------:R-:W4:Y:S01]  /*6380*/  LDCU.64 UR4, c[0x4][0x8] ;  /* 0x01000100ff0477ac */ /* 0x000f220008000a00 */
[----:B-1----:R-:W-:Y:S02]  /*6390*/  MOV R4, UR8 ;  /* 0x0000000800047c02 */ /* 0x002fe40008000f00 */
[----:B------:R-:W-:Y:S02]  /*63a0*/  MOV R5, UR9 ;  /* 0x0000000900057c02 */ /* 0x000fe40008000f00 */
[----:B---3--:R-:W-:Y:S01]  /*63b0*/  MOV R7, UR7 ;  /* 0x0000000700077c02 */ /* 0x008fe20008000f00 */
[----:B------:R-:W-:Y:S01]  /*63c0*/  IMAD.U32 R6, RZ, RZ, UR6 ;  /* 0x00000006ff067e24 */ /* 0x000fe2000f8e00ff */
[----:B----4-:R-:W-:Y:S01]  /*63d0*/  MOV R11, UR5 ;  /* 0x00000005000b7c02 */ /* 0x010fe20008000f00 */
[----:B------:R-:W-:Y:S02]  /*63e0*/  IMAD.U32 R10, RZ, RZ, UR4 ;  /* 0x00000004ff0a7e24 */ /* 0x000fe4000f8e00ff */
[----:B------:R-:W-:Y:S07]  /*63f0*/  LEPC R20, `(.L_x_114) ;  /* 0x000000001014794e */ /* 0x000fee0000000000 */
[----:B--2---:R-:W-:Y:S05]  /*6400*/  CALL.ABS.NOINC R2 ;  /* 0x0000000002007343 */ /* 0x004fea0003c00000 */
.L_x_114:
[----:B------:R-:W-:Y:S01]  /*6410*/  ISETP.NE.U32.AND P4, PT, R54, RZ, PT ;  /* 0x000000ff3600720c */ /* 0x000fe20003f85070 */
[----:B------:R-:W-:Y:S01]  /*6420*/  UISETP.NE.AND UP2, UPT, UR53, URZ, UPT ;  /* 0x000000ff3500728c */ /* 0x000fe2000bf45270 */
[----:B------:R-:W-:Y:S01]  /*6430*/  ISETP.NE.U32.AND P2, PT, RZ, UR38, PT ;  /* 0x00000026ff007c0c */ /* 0x000fe2000bf45070 */
[----:B------:R-:W-:Y:S01]  /*6440*/  UISETP.NE.U32.AND UP1, UPT, UR44, URZ, UPT ;  /* 0x000000ff2c00728c */ /* 0x000fe2000bf25070 */
[----:B------:R-:W-:Y:S01]  /*6450*/  ISETP.NE.AND.EX P4, PT, R55, RZ, PT, P4 ;  /* 0x000000ff3700720c */ /* 0x000fe20003f85340 */
[----:B------:R-:W-:Y:S01]  /*6460*/  UPLOP3.LUT UP0, UPT, UPT, UPT, UPT, 0x40, 0x4 ;  /* 0x000000000004789c */ /* 0x000fe20003f0e870 */
[----:B------:R-:W-:Y:S01]  /*6470*/  ISETP.NE.AND.EX P2, PT, RZ, UR39, PT, P2 ;  /* 0x00000027ff007c0c */ /* 0x000fe2000bf45320 */
[----:B------:R-:W-:Y:S01]  /*6480*/  UISETP.NE.AND.EX UP1, UPT, UR45, URZ, UPT, UP1 ;  /* 0x000000ff2d00728c */ /* 0x000fe2000bf25310 */
[----:B------:R-:W-:Y:S04]  /*6490*/  PLOP3.LUT P1, PT, PT, PT, UP2, 0x80, 0x8 ;  /* 0x000000000008781c */ /* 0x000fe80003f2f028 */
[----:B------:R-:W-:Y:S06]  /*64a0*/  @UP2 UPLOP3.LUT UP0, UPT, UPT, UPT, UP1, 0x80, 0x8 ;  /* 0x000000000008289c */ /* 0x000fec0003f0f010 */
[----:B------:R-:W-:Y:S01]  /*64b0*/  PLOP3.LUT P0, PT, PT, PT, UP0, 0x80, 0x8 ;  /* 0x000000000008781c */ /* 0x000fe20003f0f008 */
[----:B------:R-:W-:Y:S01]  /*64c0*/  @!UPT UIADD3 URZ, UPT, UPT, URZ, URZ, URZ ;  /* 0x000000fffffff290 */ /* 0x000fe2000fffe0ff */
[----:B------:R-:W-:Y:S11]  /*64d0*/  BRA.U !UP1, `(.L_x_116) ;  /* 0x0000000109387547 */ /* 0x000ff6000b800000 */
[----:B------:R-:W-:Y:S01]  /*64e0*/  UISETP.NE.U32.AND UP0, UPT, UR38, URZ, UPT ;  /* 0x000000ff2600728c */ /* 0x000fe2000bf05070 */
[----:B------:R-:W-:Y:S02]  /*64f0*/  HFMA2 R0, -RZ, RZ, 0, 5.9604644775390625e-08 ;  /* 0x00000001ff007431 */ /* 0x000fe400000001ff */
[----:B------:R-:W-:Y:S01]  /*6500*/  IMAD.MOV.U32 R59, RZ, RZ, 0x1 ;  /* 0x00000001ff3b7424 */ /* 0x000fe200078e00ff */
[----:B------:R-:W-:Y:S06]  /*6510*/  UISETP.NE.AND.EX UP0, UPT, UR39, URZ, UPT, UP0 ;  /* 0x000000ff2700728c */ /* 0x000fec000bf05300 */
[----:B------:R-:W-:Y:S05]  /*6520*/  PLOP3.LUT P3, PT, PT, PT, UP0, 0x80, 0x8 ;  /* 0x000000000008781c */ /* 0x000fea0003f6f008 */
[----:B------:R-:W1:Y:S01]  /*6530*/  @UP0 LDCU.64 UR6, c[0x0][0x888] ;  /* 0x00011100ff0607ac */ /* 0x000e620008000a00 */
[----:B------:R-:W-:Y:S07]  /*6540*/  @UP0 UIMAD UR4, UR36, UR44, URZ ;  /* 0x0000002c240402a4 */ /* 0x000fee000f8e02ff */
[----:B------:R-:W-:Y:S01]  /*6550*/  @!P3 PRMT R59, R0, 0x7610, R59 ;  /* 0x00007610003bb816 */ /* 0x000fe2000000003b */
[----:B-1----:R-:W-:Y:S03]  /*6560*/  @UP0 UIMAD.WIDE UR6, UR4, 0x4, UR6 ;  /* 0x00000004040608a5 */ /* 0x002fe6000f8e0206 */
[----:B------:R-:W1:Y:S03]  /*6570*/  @!UP0 LDCU UR4, c[0x0][0x880] ;  /* 0x00011000ff0487ac */ /* 0x000e660008000800 */
[----:B------:R-:W-:Y:S01]  /*6580*/  IMAD.U32 R2, RZ, RZ, UR6 ;  /* 0x00000006ff027e24 */ /* 0x000fe2000f8e00ff */
[----:B------:R-:W-:Y:S05]  /*6590*/  MOV R3, UR7 ;  /* 0x0000000700037c02 */ /* 0x000fea0008000f00 */
[----:B-----5:R2:W5:Y:S02]  /*65a0*/  @P3 LDG.E R35, desc[UR46][R2.64] ;  /* 0x0000002e02233981 */ /* 0x020564000c1e1900 */
[----:B-12---:R-:W-:Y:S02]  /*65b0*/  @!P3 IMAD.U32 R35, RZ, RZ, UR4 ;  /* 0x00000004ff23be24 */ /* 0x006fe4000f8e00ff */
.L_x_116:
[----:B------:R-:W-:Y:S05]  /*65c0*/  @!P4 BRA `(.L_x_117) ;  /* 0x000000000020c947 */ /* 0x000fea0003800000 */
[----:B------:R-:W-:Y:S04]  /*65d0*/  ISETP.NE.U32.AND P3, PT, R52, RZ, PT ;  /* 0x000000ff3400720c */ /* 0x000fe80003f65070 */
[----:B------:R-:W-:Y:S11]  /*65e0*/  ISETP.NE.AND.EX P3, PT, R53, RZ, PT, P3 ;  /* 0x000000ff3500720c */ /* 0x000ff60003f65330 */
[----:B------:R-:W-:Y:S02]  /*65f0*/  @!UPT UIADD3 URZ, UPT, UPT, URZ, URZ, URZ ;  /* 0x000000fffffff290 */ /* 0x000fe4000fffe0ff */
[----:B------:R-:W1:Y:S01]  /*6600*/  @P3 LDC.64 R2, c[0x0][0x8a8] ;  /* 0x00022a00ff023b82 */ /* 0x000e620000000a00 */
[----:B------:R-:W-:Y:S04]  /*6610*/  @P3 IMAD R0, R54, UR36, RZ ;  /* 0x0000002436003c24 */ /* 0x000fe8000f8e02ff */
[----:B-1----:R-:W-:Y:S05]  /*6620*/  @P3 IMAD.WIDE R2, R0, 0x4, R2 ;  /* 0x0000000400023825 */ /* 0x002fea00078e0202 */
[----:B-----5:R1:W5:Y:S02]  /*6630*/  @P3 LDG.E R32, desc[UR46][R2.64] ;  /* 0x0000002e02203981 */ /* 0x020364000c1e1900 */
[----:B-1----:R-:W2:Y:S02]  /*6640*/  @!P3 LDC R32, c[0x0][0x8a0] ;  /* 0x00022800ff20bb82 */ /* 0x002ea40000000800 */
.L_x_117:
[----:B-----5:R-:W-:Y:S01]  /*6650*/  FSETP.NEU.AND P3, PT, R35, RZ, PT ;  /* 0x000000ff2300720b */ /* 0x020fe20003f6d000 */
[----:B------:R-:W-:Y:S01]  /*6660*/  ULOP3.LUT UR4, UR51, 0x1, URZ, 0x3c, !UPT ;  /* 0x0000000133047892 */ /* 0x000fe2000f8e3cff */
[----:B------:R-:W-:Y:S01]  /*6670*/  SEL R5, RZ, 0xffffffff, P2 ;  /* 0xffffffffff057807 */ /* 0x000fe20001000000 */
[----:B------:R-:W-:Y:S01]  /*6680*/  IMAD.U32 R38, RZ, RZ, UR56 ;  /* 0x00000038ff267e24 */ /* 0x000fe2000f8e00ff */
[----:B------:R-:W-:Y:S01]  /*6690*/  @P1 LOP3.LUT P2, RZ, R59, 0xff, RZ, 0xc0, !PT ;  /* 0x000000ff3bff1812 */ /* 0x000fe2000784c0ff */
[----:B------:R-:W-:Y:S01]  /*66a0*/  IMAD.SHL.U32 R81, R68, 0x2, RZ ;  /* 0x0000000244517824 */ /* 0x000fe200078e00ff */
[----:B------:R-:W-:Y:S01]  /*66b0*/  @P1 SEL R2, RZ, 0xffffffff, P3 ;  /* 0xffffffffff021807 */ /* 0x000fe20001800000 */
[----:B------:R-:W-:Y:S01]  /*66c0*/  IMAD.U32 R83, RZ, RZ, UR4 ;  /* 0x00000004ff537e24 */ /* 0x000fe2000f8e00ff */
[----:B------:R-:W-:Y:S01]  /*66d0*/  LEA R76, R30, UR48, 0x3 ;  /* 0x000000301e4c7c11 */ /* 0x000fe2000f8e18ff */
[----:B------:R-:W-:Y:S01]  /*66e0*/  IMAD.SHL.U32 R38, R38, 0x1000, RZ ;  /* 0x0000100026267824 */ /* 0x000fe200078e00ff */
[----:B------:R-:W-:Y:S01]  /*66f0*/  @P0 SEL R2, R5, R2, !P2 ;  /* 0x0000000205020207 */ /* 0x000fe20005000000 */
[----:B------:R-:W-:Y:S01]  /*6700*/  BSSY B1, `(.L_x_118) ;  /* 0x0000035000017945 */ /* 0x000fe20003800000 */
[----:B------:R-:W-:Y:S01]  /*6710*/  SHF.L.U32 R3, R73, 0x1f, RZ ;  /* 0x0000001f49037819 */ /* 0x000fe200000006ff */
[----:B------:R-:W-:Y:S01]  /*6720*/  IMAD.MOV.U32 R82, RZ, RZ, 0x1 ;  /* 0x00000001ff527424 */ /* 0x000fe200078e00ff */
[----:B------:R-:W-:Y:S01]  /*6730*/  @P1 LOP3.LUT R2, R2, 0x1, RZ, 0xc0, !PT ;  /* 0x0000000102021812 */ /* 0x000fe200078ec0ff */
[----:B------:R-:W-:Y:S01]  /*6740*/  IMAD R34, R30, 0x20, R33 ;  /* 0x000000201e227824 */ /* 0x000fe200078e0221 */
[----:B------:R-:W-:Y:S01]  /*6750*/  PLOP3.LUT P2, PT, PT, PT, UP1, 0x80, 0x8 ;  /* 0x000000000008781c */ /* 0x000fe20003f4f018 */
[----:B------:R-:W-:Y:S01]  /*6760*/  IMAD.U32 R80, RZ, RZ, UR56 ;  /* 0x00000038ff507e24 */ /* 0x000fe2000f8e00ff */
[----:B------:R-:W-:Y:S01]  /*6770*/  ISETP.NE.U32.OR P5, PT, R2, 0x1, !P1 ;  /* 0x000000010200780c */ /* 0x000fe20004fa5470 */
[----:B------:R-:W-:Y:S01]  /*6780*/  IMAD.U32 R2, RZ, RZ, UR56 ;  /* 0x00000038ff027e24 */ /* 0x000fe2000f8e00ff */
[----:B------:R-:W-:Y:S02]  /*6790*/  CS2R R50, SRZ ;  /* 0x0000000000327805 */ /* 0x000fe4000001ff00 */
[----:B------:R-:W-:Y:S02]  /*67a0*/  CS2R R48, SRZ ;  /* 0x0000000000307805 */ /* 0x000fe4000001ff00 */
[----:B------:R-:W-:Y:S02]  /*67b0*/  P2R R79, PR, RZ, 0x20 ;  /* 0x00000020ff4f7803 */ /* 0x000fe40000000000 */
[----:B------:R-:W-:Y:S02]  /*67c0*/  CS2R R42, SRZ ;  /* 0x00000000002a7805 */ /* 0x000fe4000001ff00 */
[----:B------:R-:W-:Y:S02]  /*67d0*/  LEA R0, R2, UR48, 0x3 ;  /* 0x0000003002007c11 */ /* 0x000fe4000f8e18ff */
[----:B------:R-:W-:Y:S02]  /*67e0*/  CS2R R40, SRZ ;  /* 0x0000000000287805 */ /* 0x000fe4000001ff00 */
[----:B------:R-:W-:Y:S02]  /*67f0*/  SEL R2, RZ, 0xffffffff, P3 ;  /* 0xffffffffff027807 */ /* 0x000fe40001800000 */
[----:B------:R-:W-:Y:S02]  /*6800*/  LOP3.LUT P3, R77, R59, 0xff, RZ, 0xc0, !PT ;  /* 0x000000ff3b4d7812 */ /* 0x000fe4000786c0ff */
[----:B------:R-:W-:Y:S02]  /*6810*/  IADD3 R39, PT, PT, R38, UR48, R81 ;  /* 0x0000003026277c10 */ /* 0x000fe4000fffe051 */
[----:B------:R-:W-:Y:S02]  /*6820*/  @P5 SHF.L.U32 R7, R83, 0x1f, RZ ;  /* 0x0000001f53075819 */ /* 0x000fe400000006ff */
[----:B------:R-:W-:Y:S02]  /*6830*/  @P2 SEL R2, R5, R2, !P3 ;  /* 0x0000000205022207 */ /* 0x000fe40005800000 */
[----:B------:R-:W1:Y:S02]  /*6840*/  @P5 SYNCS.PHASECHK.TRANS64.TRYWAIT P1, [R0+URZ+0x110], R7 ;  /* 0x00011007000055a7 */ /* 0x000e6400080211ff */
[----:B------:R-:W-:Y:S04]  /*6850*/  LOP3.LUT R2, R2, 0x1, RZ, 0xc0, !PT ;  /* 0x0000000102027812 */ /* 0x000fe800078ec0ff */
[----:B------:R-:W-:Y:S04]  /*6860*/  ISETP.NE.U32.AND P4, PT, R2, 0x1, PT ;  /* 0x000000010200780c */ /* 0x000fe80003f85070 */
[----:B------:R-:W-:Y:S01]  /*6870*/  P2R R85, PR, RZ, 0x10 ;  /* 0x00000010ff557803 */ /* 0x000fe20000000000 */
[----:B------:R3:W4:Y:S01]  /*6880*/  SYNCS.PHASECHK.TRANS64.TRYWAIT P0, [R76+URZ+0x170], R3 ;  /* 0x000170034c0075a7 */ /* 0x00072200080011ff */
[----:B-1----:R-:W-:Y:S01]  /*6890*/  @P5 SEL R82, RZ, 0x1, !P1 ;  /* 0x00000001ff525807 */ /* 0x002fe20004800000 */
[----:B---3--:R-:W-:Y:S06]  /*68a0*/  @!P5 BRA `(.L_x_119) ;  /* 0x000000000068d947 */ /* 0x008fec0003800000 */
[----:B------:R-:W-:Y:S01]  /*68b0*/  LOP3.LUT P5, RZ, R69, 0x40, RZ, 0xc0, !PT ;  /* 0x0000004045ff7812 */ /* 0x000fe200078ac0ff */
[C---:B------:R-:W-:Y:S01]  /*68c0*/  VIADD R4, R39.reuse, 0x300 ;  /* 0x0000030027047836 */ /* 0x040fe20000000000 */
[----:B------:R-:W-:Y:S01]  /*68d0*/  ISETP.NE.AND P2, PT, R82, RZ, PT ;  /* 0x000000ff5200720c */ /* 0x000fe20003f45270 */
[----:B------:R-:W-:Y:S01]  /*68e0*/  BSSY B0, `(.L_x_120) ;  /* 0x000000d000007945 */ /* 0x000fe20003800000 */
[----:B------:R-:W-:Y:S01]  /*68f0*/  PLOP3.LUT P1, PT, PT, PT, PT, 0x8, 0x80 ;  /* 0x000000000080781c */ /* 0x000fe20003f2e170 */
[----:B------:R-:W-:Y:S01]  /*6900*/  @P4 VIADD R2, R39, 0x310 ;  /* 0x0000031027024836 */ /* 0x000fe20000000000 */
[----:B------:R-:W-:Y:S02]  /*6910*/  @P4 PLOP3.LUT P1, PT, P5, PT, PT, 0x80, 0x8 ;  /* 0x000000000008481c */ /* 0x000fe40002f2f070 */
[----:B------:R-:W-:Y:S02]  /*6920*/  CS2R R50, SRZ ;  /* 0x0000000000327805 */ /* 0x000fe4000001ff00 */
[----:B------:R-:W-:Y:S02]  /*6930*/  CS2R R48, SRZ ;  /* 0x0000000000307805 */ /* 0x000fe4000001ff00 */
[----:B------:R-:W-:Y:S02]  /*6940*/  CS2R R42, SRZ ;  /* 0x00000000002a7805 */ /* 0x000fe4000001ff00 */
[----:B------:R-:W-:Y:S05]  /*6950*/  CS2R R40, SRZ ;  /* 0x0000000000287805 */ /* 0x000fea000001ff00 */
[----:B------:R-:W-:Y:S01]  /*6960*/  @P1 VIADD R2, R4, 0xfffffff0 ;  /* 0xfffffff004021836 */ /* 0x000fe20000000000 */
[----:B------:R-:W-:Y:S06]  /*6970*/  @P2 BRA `(.L_x_121) ;  /* 0x00000000000c2947 */ /* 0x000fec0003800000 */
[----:B------:R-:W-:Y:S04]  /*6980*/  SHF.L.U32 R5, R83, 0x1f, RZ ;  /* 0x0000001f53057819 */ /* 0x000fe800000006ff */
[----:B------:R-:W1:Y:S02]  /*6990*/  SYNCS.PHASECHK.TRANS64.TRYWAIT P1, [R0+URZ+0x110], R5 ;  /* 0x00011005000075a7 */ /* 0x000e6400080211ff */
[----:B-1----:R-:W-:Y:S05]  /*69a0*/  @!P1 BRA `(.L_x_122) ;  /* 0x0000002400249947 */ /* 0x002fea0003800000 */
.L_x_121:
[----:B------:R-:W-:Y:S05]  /*69b0*/  BSYNC B0 ;  /* 0x0000000000007941 */ /* 0x000fea0003800000 */
.L_x_120:
[----:B------:R-:W-:Y:S01]  /*69c0*/  UIADD3 UR5, UPT, UPT, UR56, 0x1, URZ ;  /* 0x0000000138057890 */ /* 0x000fe2000fffe0ff */
[----:B------:R-:W-:Y:S03]  /*69d0*/  ISETP.NE.AND P1, PT, R85, RZ, PT ;  /* 0x000000ff5500720c */ /* 0x000fe60003f25270 */
[----:B------:R-:W-:Y:S04]  /*69e0*/  UISETP.NE.AND UP0, UPT, UR5, 0x3, UPT ;  /* 0x000000030500788c */ /* 0x000fe8000bf05270 */
[----:B------:R-:W-:Y:S02]  /*69f0*/  USEL UR4, URZ, 0x1, UP0 ;  /* 0x00000001ff047887 */ /* 0x000fe40008000000 */
[----:B------:R-:W-:Y:S04]  /*6a00*/  USEL UR5, UR5, URZ, UP0 ;  /* 0x000000ff05057287 */ /* 0x000fe80008000000 */
[----:B------:R3:W1:Y:S01]  /*6a10*/  @P1 LDS.128 R48, [R2] ;  /* 0x0000000002301984 */ /* 0x0006620000000c00 */
[----:B------:R-:W-:Y:S01]  /*6a20*/  LOP3.LUT R83, R83, UR4, RZ, 0x3c, !PT ;  /* 0x0000000453537c12 */ /* 0x000fe2000f8e3cff */
[----:B------:R-:W-:Y:S02]  /*6a30*/  IMAD.U32 R80, RZ, RZ, UR5 ;  /* 0x00000005ff507e24 */ /* 0x000fe4000f8e00ff */
[----:B------:R3:W1:Y:S04]  /*6a40*/  @P1 LDS.128 R40, [R39+0x300] ;  /* 0x0003000027281984 */ /* 0x0006680000000c00 */
.L_x_119:
[----:B------:R-:W-:Y:S05]  /*6a50*/  BSYNC B1 ;  /* 0x0000000000017941 */ /* 0x000fea0003800000 */
.L_x_118:
[----:B-1----:R-:W-:Y:S04]  /*6a60*/  SHF.R.U32.HI R5, RZ, 0x15, R34 ;  /* 0x00000015ff057819 */ /* 0x002fe80000011622 */
[----:B------:R-:W-:Y:S01]  /*6a70*/  LOP3.LUT P1, RZ, R5, 0x3, R70, 0x48, !PT ;  /* 0x0000000305ff7812 */ /* 0x000fe20007824846 */
[----:B------:R-:W-:Y:S01]  /*6a80*/  @!UPT UIADD3 URZ, UPT, UPT, URZ, URZ, URZ ;  /* 0x000000fffffff290 */ /* 0x000fe2000fffe0ff */
[----:B----4-:R-:W-:Y:S11]  /*6a90*/  @P0 BRA `(.L_x_123) ;  /* 0x0000000000080947 */ /* 0x010ff60003800000 */
[----:B------:R-:W1:Y:S02]  /*6aa0*/  SYNCS.PHASECHK.TRANS64.TRYWAIT P0, [R76+URZ+0x170], R3 ;  /* 0x000170034c0075a7 */ /* 0x000e6400080011ff */
[----:B-1----:R-:W-:Y:S05]  /*6ab0*/  @!P0 BRA `(.L_x_124) ;  /* 0x0000002000f48947 */ /* 0x002fea0003800000 */
.L_x_123:
[----:B------:R-:W-:Y:S05]  /*6ac0*/  @!P1 BRA `(.L_x_125) ;  /* 0x0000000000409947 */ /* 0x000fea0003800000 */
[----:B------:R-:W4:Y:S01]  /*6ad0*/  LDCU.64 UR8, c[0x4][0x70] ;  /* 0x01000e00ff0877ac */ /* 0x000f220008000a00 */
[----:B-1----:R-:W-:Y:S01]  /*6ae0*/  MOV R3, 0x0 ;  /* 0x0000000000037802 */ /* 0x002fe20000000f00 */
[----:B------:R-:W-:Y:S02]  /*6af0*/  HFMA2 R12, -RZ, RZ, 0, 5.9604644775390625e-08 ;  /* 0x00000001ff0c7431 */ /* 0x000fe400000001ff */
[----:B------:R-:W-:Y:S02]  /*6b00*/  IMAD.MOV.U32 R8, RZ, RZ, 0x192 ;  /* 0x00000192ff087424 */ /* 0x000fe400078e00ff */
[----:B------:R-:W-:Y:S01]  /*6b10*/  IMAD.MOV.U32 R13, RZ, RZ, RZ ;  /* 0x000000ffff0d7224 */ /* 0x000fe200078e00ff */
[----:B------:R-:W1:Y:S01]  /*6b20*/  LDCU.64 UR6, c[0x4][0x78] ;  /* 0x01000f00ff0677ac */ /* 0x000e620008000a00 */
[----:B---3--:R-:W3:Y:S01]  /*6b30*/  LDC.64 R2, c[0x4][R3] ;  /* 0x0100000003027b82 */ /* 0x008ee20000000a00 */
[----:B------:R-:W5:Y:S01]  /*6b40*/  LDCU.64 UR4, c[0x4][0x10] ;  /* 0x01000200ff0477ac */ /* 0x000f620008000a00 */
[----:B----4-:R-:W-:Y:S01]  /*6b50*/  MOV R5, UR9 ;  /* 0x0000000900057c02 */ /* 0x010fe20008000f00 */
[----:B------:R-:W-:Y:S01]  /*6b60*/  IMAD.U32 R4, RZ, RZ, UR8 ;  /* 0x00000008ff047e24 */ /* 0x000fe2000f8e00ff */
[----:B-1----:R-:W-:Y:S01]  /*6b70*/  MOV R7, UR7 ;  /* 0x0000000700077c02 */ /* 0x002fe20008000f00 */
[----:B------:R-:W-:Y:S01]  /*6b80*/  IMAD.U32 R6, RZ, RZ, UR6 ;  /* 0x00000006ff067e24 */ /* 0x000fe2000f8e00ff */
[----:B-----5:R-:W-:Y:S01]  /*6b90*/  MOV R11, UR5 ;  /* 0x00000005000b7c02 */ /* 0x020fe20008000f00 */
[----:B------:R-:W-:Y:S02]  /*6ba0*/  IMAD.U32 R10, RZ, RZ, UR4 ;  /* 0x00000004ff0a7e24 */ /* 0x000fe4000f8e00ff */
[----:B------:R-:W-:Y:S07]  /*6bb0*/  LEPC R20, `(.L_x_125) ;  /* 0x000000001014794e */ /* 0x000fee0000000000 */
[----:B--23--:R-:W-:Y:S05]  /*6bc0*/  CALL.ABS.NOINC R2 ;  /* 0x0000000002007343 */ /* 0x00cfea0003c00000 */
.L_x_125:
[----:B------:R-:W-:Y:S05]  /*6bd0*/  WARPSYNC.ALL ;  /* 0x0000000000007948 */ /* 0x000fea0003800000 */
[----:B------:R-:W-:Y:S01]  /*6be0*/  R2UR UR4, R34 ;  /* 0x00000000220472ca */ /* 0x000fe200000e0000 */
[--C-:B------:R-:W-:Y:S01]  /*6bf0*/  HADD2.F32 R20, -RZ, R40.reuse.H0_H0 ;  /* 0x20000028ff147230 */ /* 0x100fe20000004100 */
[----:B------:R-:W-:Y:S01]  /*6c00*/  MOV R84, 0x10 ;  /* 0x0000001000547802 */ /* 0x000fe20000000f00 */
[----:B------:R-:W-:Y:S01]  /*6c10*/  HADD2.F32 R21, -RZ, R40.H1_H1 ;  /* 0x30000028ff157230 */ /* 0x000fe20000004100 */
[----:B------:R-:W-:Y:S01]  /*6c20*/  LOP3.LUT P6, RZ, R69, 0x40, RZ, 0xc0, !PT ;  /* 0x0000004045ff7812 */ /* 0x000fe200078cc0ff */
[----:B------:R-:W-:Y:S01]  /*6c30*/  HADD2.F32 R36, -RZ, R41.H1_H1 ;  /* 0x30000029ff247230 */ /* 0x000fe20000004100 */
[----:B------:R-:W-:Y:S01]  /*6c40*/  ISETP.NE.AND P0, PT, R74, RZ, PT ;  /* 0x000000ff4a00720c */ /* 0x000fe20003f05270 */
[----:B------:R-:W-:Y:S01]  /*6c50*/  HADD2.F32 R37, -RZ, R43.H0_H0 ;  /* 0x2000002bff257230 */ /* 0x000fe20000004100 */
[----:B------:R-:W-:Y:S01]  /*6c60*/  SEL R84, R84, 0xfffffff0, !P6 ;  /* 0xfffffff054547807 */ /* 0x000fe20007000000 */
[----:B------:R-:W-:Y:S03]  /*6c70*/  BSSY.RECONVERGENT B0, `(.L_x_126) ;  /* 0x000004e000007945 */ /* 0x000fe60003800200 */
[----:B------:R-:W-:Y:S01]  /*6c80*/  IADD3 R86, PT, PT, R39, R84, RZ ;  /* 0x0000005427567210 */ /* 0x000fe20007ffe0ff */
[----:B------:R-:W2:Y:S02]  /*6c90*/  LDTM.x16 R4, tmem[UR4] ;  /* 0x00000004000479ee */ /* 0x000ea40008240000 */
[C---:B--2---:R-:W-:Y:S01]  /*6ca0*/  FMUL R0, R32.reuse, R4 ;  /* 0x0000000420007220 */ /* 0x044fe20000400000 */
[C---:B---3--:R-:W-:Y:S01]  /*6cb0*/  FMUL R2, R32.reuse, R5 ;  /* 0x0000000520027220 */ /* 0x048fe20000400000 */
[C---:B-1----:R-:W-:Y:S01]  /*6cc0*/  FMUL R3, R32.reuse, R6 ;  /* 0x0000000620037220 */ /* 0x042fe20000400000 */
[C---:B------:R-:W-:Y:S01]  /*6cd0*/  FMUL R7, R32.reuse, R7 ;  /* 0x0000000720077220 */ /* 0x040fe20000400000 */
[C---:B------:R-:W-:Y:S01]  /*6ce0*/  FFMA R0, R35.reuse, R20, R0 ;  /* 0x0000001423007223 */ /* 0x040fe20000000000 */
[----:B------:R-:W-:Y:S02]  /*6cf0*/  HADD2.F32 R20, -RZ, R41.H0_H0 ;  /* 0x20000029ff147230 */ /* 0x000fe40000004100 */
[C---:B------:R-:W-:Y:S01]  /*6d00*/  FFMA R2, R35.reuse, R21, R2 ;  /* 0x0000001523027223 */ /* 0x040fe20000000002 */
[--C-:B------:R-:W-:Y:S02]  /*6d10*/  HADD2.F32 R21, -RZ, R42.reuse.H0_H0 ;  /* 0x2000002aff157230 */ /* 0x100fe40000004100 */
[C---:B------:R-:W-:Y:S01]  /*6d20*/  FMUL R4, R32.reuse, R8 ;  /* 0x0000000820047220 */ /* 0x040fe20000400000 */
[C---:B------:R-:W-:Y:S01]  /*6d30*/  FMUL R5, R32.reuse, R9 ;  /* 0x0000000920057220 */ /* 0x040fe20000400000 */
[C---:B------:R-:W-:Y:S01]  /*6d40*/  FFMA R3, R35.reuse, R20, R3 ;  /* 0x0000001423037223 */ /* 0x040fe20000000003 */
[----:B------:R-:W-:Y:S02]  /*6d50*/  HADD2.F32 R20, -RZ, R42.H1_H1 ;  /* 0x3000002aff147230 */ /* 0x000fe40000004100 */
[C---:B------:R-:W-:Y:S01]  /*6d60*/  FFMA R7, R35.reuse, R36, R7 ;  /* 0x0000002423077223 */ /* 0x040fe20000000007 */
[C---:B------:R-:W-:Y:S01]  /*6d70*/  FMUL R6, R32.reuse, R10 ;  /* 0x0000000a20067220 */ /* 0x040fe20000400000 */
[----:B------:R-:W-:Y:S02]  /*6d80*/  HADD2.F32 R36, -RZ, R43.H1_H1 ;  /* 0x3000002bff247230 */ /* 0x000fe40000004100 */
[C---:B------:R-:W-:Y:S01]  /*6d90*/  FMUL R11, R32.reuse, R11 ;  /* 0x0000000b200b7220 */ /* 0x040fe20000400000 */
[C---:B------:R-:W-:Y:S01]  /*6da0*/  FFMA R4, R35.reuse, R21, R4 ;  /* 0x0000001523047223 */ /* 0x040fe20000000004 */
[C---:B------:R-:W-:Y:S01]  /*6db0*/  FFMA R5, R35.reuse, R20, R5 ;  /* 0x0000001423057223 */ /* 0x040fe20000000005 */
[C---:B------:R-:W-:Y:S01]  /*6dc0*/  FFMA R6, R35.reuse, R37, R6 ;  /* 0x0000002523067223 */ /* 0x040fe20000000006 */
[--C-:B------:R-:W-:Y:S02]  /*6dd0*/  HADD2.F32 R20, -RZ, R48.reuse.H0_H0 ;  /* 0x20000030ff147230 */ /* 0x100fe40000004100 */
[C---:B------:R-:W-:Y:S01]  /*6de0*/  FFMA R11, R35.reuse, R36, R11 ;  /* 0x00000024230b7223 */ /* 0x040fe2000000000b */
[C---:B------:R-:W-:Y:S01]  /*6df0*/  FMUL R8, R32.reuse, R12 ;  /* 0x0000000c20087220 */ /* 0x040fe20000400000 */
[----:B------:R-:W-:Y:S02]  /*6e00*/  HADD2.F32 R36, -RZ, R48.H1_H1 ;  /* 0x30000030ff247230 */ /* 0x000fe40000004100 */
[C---:B------:R-:W-:Y:S01]  /*6e10*/  FMUL R9, R32.reuse, R13 ;  /* 0x0000000d20097220 */ /* 0x040fe20000400000 */
[--C-:B------:R-:W-:Y:S02]  /*6e20*/  HADD2.F32 R21, -RZ, R49.reuse.H0_H0 ;  /* 0x20000031ff157230 */ /* 0x100fe40000004100 */
[C---:B------:R-:W-:Y:S01]  /*6e30*/  FMUL R10, R32.reuse, R14 ;  /* 0x0000000e200a7220 */ /* 0x040fe20000400000 */
[C---:B------:R-:W-:Y:S01]  /*6e40*/  FFMA R8, R35.reuse, R20, R8 ;  /* 0x0000001423087223 */ /* 0x040fe20000000008 */
[----:B------:R-:W-:Y:S02]  /*6e50*/  HADD2.F32 R20, -RZ, R49.H1_H1 ;  /* 0x30000031ff147230 */ /* 0x000fe40000004100 */
[C---:B------:R-:W-:Y:S01]  /*6e60*/  FFMA R9, R35.reuse, R36, R9 ;  /* 0x0000002423097223 */ /* 0x040fe20000000009 */
[C---:B------:R-:W-:Y:S01]  /*6e70*/  FMUL R15, R32.reuse, R15 ;  /* 0x0000000f200f7220 */ /* 0x040fe20000400000 */
[C---:B------:R-:W-:Y:S01]  /*6e80*/  FFMA R10, R35.reuse, R21, R10 ;  /* 0x00000015230a7223 */ /* 0x040fe2000000000a */
[--C-:B------:R-:W-:Y:S02]  /*6e90*/  HADD2.F32 R21, -RZ, R50.reuse.H0_H0 ;  /* 0x20000032ff157230 */ /* 0x100fe40000004100 */
[C---:B------:R-:W-:Y:S01]  /*6ea0*/  FMUL R12, R32.reuse, R16 ;  /* 0x00000010200c7220 */ /* 0x040fe20000400000 */
[----:B------:R-:W-:Y:S02]  /*6eb0*/  HADD2.F32 R36, -RZ, R50.H1_H1 ;  /* 0x30000032ff247230 */ /* 0x000fe40000004100 */
[C---:B------:R-:W-:Y:S01]  /*6ec0*/  FFMA R15, R35.reuse, R20, R15 ;  /* 0x00000014230f7223 */ /* 0x040fe2000000000f */
[C---:B------:R-:W-:Y:S01]  /*6ed0*/  FMUL R13, R32.reuse, R17 ;  /* 0x00000011200d7220 */ /* 0x040fe20000400000 */
[--C-:B------:R-:W-:Y:S02]  /*6ee0*/  HADD2.F32 R37, -RZ, R51.reuse.H0_H0 ;  /* 0x20000033ff257230 */ /* 0x100fe40000004100 */
[C---:B------:R-:W-:Y:S01]  /*6ef0*/  FMUL R14, R32.reuse, R18 ;  /* 0x00000012200e7220 */ /* 0x040fe20000400000 */
[----:B------:R-:W-:Y:S02]  /*6f00*/  HADD2.F32 R20, -RZ, R51.H1_H1 ;  /* 0x30000033ff147230 */ /* 0x000fe40000004100 */
[----:B------:R-:W-:Y:S01]  /*6f10*/  FMUL R19, R32, R19 ;  /* 0x0000001320137220 */ /* 0x000fe20000400000 */
[----:B------:R-:W-:Y:S01]  /*6f20*/  F2FP.F16.F32.PACK_AB R44, R2, R0 ;  /* 0x00000000022c723e */ /* 0x000fe200000000ff */
[----:B------:R-:W-:Y:S01]  /*6f30*/  FFMA R12, R35, R21, R12 ;  /* 0x00000015230c7223 */ /* 0x000fe2000000000c */
[----:B------:R-:W-:Y:S01]  /*6f40*/  F2FP.F16.F32.PACK_AB R45, R7, R3 ;  /* 0x00000003072d723e */ /* 0x000fe200000000ff */
[----:B------:R-:W-:Y:S01]  /*6f50*/  FFMA R13, R35, R36, R13 ;  /* 0x00000024230d7223 */ /* 0x000fe2000000000d */
[----:B------:R-:W-:Y:S01]  /*6f60*/  F2FP.F16.F32.PACK_AB R46, R5, R4 ;  /* 0x00000004052e723e */ /* 0x000fe200000000ff */
[----:B------:R-:W-:Y:S01]  /*6f70*/  FFMA R14, R35, R37, R14 ;  /* 0x00000025230e7223 */ /* 0x000fe2000000000e */
[----:B------:R-:W-:Y:S01]  /*6f80*/  F2FP.F16.F32.PACK_AB R47, R11, R6 ;  /* 0x000000060b2f723e */ /* 0x000fe200000000ff */
[----:B------:R-:W-:Y:S01]  /*6f90*/  FFMA R19, R35, R20, R19 ;  /* 0x0000001423137223 */ /* 0x000fe20000000013 */
[----:B------:R-:W-:Y:S02]  /*6fa0*/  F2FP.F16.F32.PACK_AB R64, R9, R8 ;  /* 0x000000080940723e */ /* 0x000fe400000000ff */
[----:B------:R-:W-:Y:S01]  /*6fb0*/  F2FP.F16.F32.PACK_AB R65, R15, R10 ;  /* 0x0000000a0f41723e */ /* 0x000fe200000000ff */
[----:B------:R1:W-:Y:S01]  /*6fc0*/  STS.128 [R39+0x300], R44 ;  /* 0x0003002c27007388 */ /* 0x0003e20000000c00 */
[----:B------:R-:W-:Y:S02]  /*6fd0*/  F2FP.F16.F32.PACK_AB R66, R13, R12 ;  /* 0x0000000c0d42723e */ /* 0x000fe400000000ff */
[----:B------:R-:W-:Y:S05]  /*6fe0*/  F2FP.F16.F32.PACK_AB R67, R19, R14 ;  /* 0x0000000e1343723e */ /* 0x000fea00000000ff */
[----:B------:R1:W-:Y:S01]  /*6ff0*/  STS.128 [R86+0x300], R64 ;  /* 0x0003004056007388 */ /* 0x0003e20000000c00 */
[----:B------:R-:W-:Y:S01]  /*7000*/  @!PT LDS RZ, [RZ] ;  /* 0x00000000fffff984 */ /* 0x000fe20000000800 */
[----:B------:R-:W-:Y:S01]  /*7010*/  @!PT LDS RZ, [RZ] ;  /* 0x00000000fffff984 */ /* 0x000fe20000000800 */
[----:B------:R-:W-:Y:S01]  /*7020*/  @!PT LDS RZ, [RZ] ;  /* 0x00000000fffff984 */ /* 0x000fe20000000800 */
[----:B------:R-:W-:Y:S01]  /*7030*/  @!PT LDS RZ, [RZ] ;  /* 0x00000000fffff984 */ /* 0x000fe20000000800 */
[----:B------:R2:W-:Y:S07]  /*7040*/  MEMBAR.ALL.CTA ;  /* 0x0000000000007992 */ /* 0x0005ee0000008000 */
[----:B--2---:R-:W2:Y:S02]  /*7050*/  FENCE.VIEW.ASYNC.S ;  /* 0x00000000000073c6 */ /* 0x004ea40000000000 */
[----:B--2---:R-:W-:Y:S06]  /*7060*/  BAR.SYNC.DEFER_BLOCKING 0x1, 0x80 ;  /* 0x0042000000007b1d */ /* 0x004fec0000010000 */
[----:B------:R-:W-:Y:S05]  /*7070*/  @P0 BRA `(.L_x_127) ;  /* 0x0000000000340947 */ /* 0x000fea0003800000 */
[----:B------:R-:W-:Y:S01]  /*7080*/  R2UR UR10, R38 ;  /* 0x00000000260a72ca */ /* 0x000fe200000e0000 */
[----:B------:R-:W-:Y:S01]  /*7090*/  UIADD3 UR8, UP0, UPT, UR54, 0x680, URZ ;  /* 0x0000068036087890 */ /* 0x000fe2000ff1e0ff */
[----:B------:R-:W-:Y:S01]  /*70a0*/  UMOV UR43, UR36 ;  /* 0x00000024002b7c82 */ /* 0x000fe20008000000 */
[----:B------:R-:W-:Y:S02]  /*70b0*/  UIADD3 UR5, UPT, UPT, UR41, 0x20, URZ ;  /* 0x0000002029057890 */ /* 0x000fe4000fffe0ff */
[----:B------:R-:W-:Y:S01]  /*70c0*/  UIADD3.X UR9, UPT, UPT, URZ, UR55, URZ, UP0, !UPT ;  /* 0x00000037ff097290 */ /* 0x000fe200087fe4ff */
[----:B------:R-:W-:Y:S01]  /*70d0*/  UMOV UR6, UR42 ;  /* 0x0000002a00067c82 */ /* 0x000fe20008000000 */
[----:B------:R-:W-:Y:S06]  /*70e0*/  UMOV UR7, UR36 ;  /* 0x0000002400077c82 */ /* 0x000fec0008000000 */
[----:B------:R-:W-:Y:S04]  /*70f0*/  UIADD3 UR10, UPT, UPT, UR48, UR10, URZ ;  /* 0x0000000a300a7290 */ /* 0x000fe8000fffe0ff */
[----:B------:R-:W-:Y:S02]  /*7100*/  UIADD3 UR40, UPT, UPT, UR10, 0x300, URZ ;  /* 0x000003000a287890 */ /* 0x000fe4000fffe0ff */
[----:B------:R-:W-:Y:S07]  /*7110*/  UIADD3 UR4, UPT, UPT, UR10, 0xb00, URZ ;  /* 0x00000b000a047890 */ /* 0x000fee000fffe0ff */
[----:B------:R2:W-:Y:S02]  /*7120*/  UTMASTG.3D [UR40], [UR8] ;  /* 0x00000028080073b5 */ /* 0x0005e40008010000 */
[----:B------:R2:W-:Y:S02]  /*7130*/  UTMASTG.3D [UR4], [UR8] ;  /* 0x00000004080073b5 */ /* 0x0005e40008010000 */
[----:B--2---:R0:W-:Y:S02]  /*7140*/  UTMACMDFLUSH ;  /* 0x00000000000079b7 */ /* 0x0041e40000000000 */
.L_x_127:
[----:B------:R-:W-:Y:S05]  /*7150*/  BSYNC.RECONVERGENT B0 ;  /* 0x0000000000007941 */ /* 0x000fea0003800200 */
.L_x_126:
[----:B------:R-:W-:Y:S01]  /*7160*/  UIADD3 UR40, UPT, UPT, UR56, 0x1, URZ ;  /* 0x0000000138287890 */ /* 0x000fe2000fffe0ff */
[----:B------:R-:W-:Y:S03]  /*7170*/  BSSY.RECONVERGENT B0, `(.L_x_128) ;  /* 0x0000005000007945 */ /* 0x000fe60003800200 */
[----:B------:R-:W-:Y:S04]  /*7180*/  UISETP.NE.AND UP0, UPT, UR40, 0x3, UPT ;  /* 0x000000032800788c */ /* 0x000fe8000bf05270 */
[----:B------:R-:W-:Y:S01]  /*7190*/  USEL UR43, UR40, URZ, UP0 ;  /* 0x000000ff282b7287 */ /* 0x000fe20008000000 */
[----:B------:R-:W-:Y:S11]  /*71a0*/  @P0 BRA `(.L_x_129) ;  /* 0x0000000000040947 */ /* 0x000ff60003800000 */
[----:B------:R-:W-:Y:S04]  /*71b0*/  DEPBAR.LE SB0, 0x1 ;  /* 0x000080400000791a */ /* 0x000fe80000000000 */
.L_x_129:
[----:B------:R-:W-:Y:S05]  /*71c0*/  BSYNC.RECONVERGENT B0 ;  /* 0x0000000000007941 */ /* 0x000fea0003800200 */
.L_x_128:
[----:B------:R-:W-:Y:S01]  /*71d0*/  BAR.SYNC.DEFER_BLOCKING 0x1, 0x80 ;  /* 0x0042000000007b1d */ /* 0x000fe20000010000 */
[----:B------:R-:W-:Y:S01]  /*71e0*/  ISETP.NE.AND P1, PT, R79, RZ, PT ;  /* 0x000000ff4f00720c */ /* 0x000fe20003f25270 */
[----:B------:R-:W-:Y:S01]  /*71f0*/  UISETP.NE.AND UP0, UPT, UR50, URZ, UPT ;  /* 0x000000ff3200728c */ /* 0x000fe2000bf05270 */
[----:B------:R-:W-:Y:S11]  /*7200*/  LEA R2, R80, UR48, 0x3 ;  /* 0x0000003050027c11 */ /* 0x000ff6000f8e18ff */
[----:B------:R-:W-:Y:S01]  /*7210*/  @P1 SHF.L.U32 R3, R83, 0x1f, RZ ;  /* 0x0000001f53031819 */ /* 0x000fe200000006ff */
[----:B------:R-:W-:Y:S06]  /*7220*/  BRA.U !UP0, `(.L_x_130) ;  /* 0x0000000108247547 */ /* 0x000fec000b800000 */
[----:B------:R-:W-:Y:S01]  /*7230*/  IMAD.U32 R5, RZ, RZ, UR49 ;  /* 0x00000031ff057e24 */ /* 0x000fe2000f8e00ff */
[----:B------:R-:W-:Y:S01]  /*7240*/  MOV R0, UR37 ;  /* 0x0000002500007c02 */ /* 0x000fe20008000f00 */
[----:B------:R-:W-:Y:S03]  /*7250*/  UIADD3 UR49, UPT, UPT, UR49, 0x1, URZ ;  /* 0x0000000131317890 */ /* 0x000fe6000fffe0ff */
[----:B------:R-:W-:Y:S01]  /*7260*/  @P1 LEA R5, R5, UR48, 0x3 ;  /* 0x0000003005051c11 */ /* 0x000fe2000f8e18ff */
[----:B------:R-:W-:Y:S04]  /*7270*/  UISETP.NE.AND UP0, UPT, UR49, 0x3, UPT ;  /* 0x000000033100788c */ /* 0x000fe8000bf05270 */
[----:B------:R-:W-:Y:S01]  /*7280*/  @P1 VIADD R5, R5, 0x128 ;  /* 0x0000012805051836 */ /* 0x000fe20000000000 */
[----:B------:R-:W-:Y:S04]  /*7290*/  USEL UR49, UR49, URZ, UP0 ;  /* 0x000000ff31317287 */ /* 0x000fe80008000000 */
[----:B------:R-:W-:Y:S04]  /*72a0*/  @P1 PRMT R0, R0, 0x654, R5 ;  /* 0x0000065400001816 */ /* 0x000fe80000000005 */
[----:B------:R2:W-:Y:S04]  /*72b0*/  @P1 SYNCS.ARRIVE.TRANS64.RED.A1T0 RZ, [R0+URZ], RZ ;  /* 0x000000ff00ff19a7 */ /* 0x0005e800081004ff */
.L_x_130:
[----:B------:R-:W3:Y:S01]  /*72c0*/  @P1 SYNCS.PHASECHK.TRANS64.TRYWAIT P0, [R2+URZ+0x110], R3 ;  /* 0x00011003020015a7 */ /* 0x000ee200080011ff */
[----:B------:R-:W-:Y:S01]  /*72d0*/  BSSY B1, `(.L_x_131) ;  /* 0x0000012000017945 */ /* 0x000fe20003800000 */
[----:B---3--:R-:W-:Y:S03]  /*72e0*/  @P1 SEL R82, RZ, 0x1, !P0 ;  /* 0x00000001ff521807 */ /* 0x008fe60004000000 */
[----:B------:R-:W-:Y:S05]  /*72f0*/  @!P1 BRA `(.L_x_132) ;  /* 0x00000000003c9947 */ /* 0x000fea0003800000 */
[----:B------:R-:W-:Y:S01]  /*7300*/  ISETP.NE.AND P1, PT, R85, RZ, PT ;  /* 0x000000ff5500720c */ /* 0x000fe20003f25270 */
[----:B------:R-:W-:Y:S01]  /*7310*/  BSSY B0, `(.L_x_133) ;  /* 0x0000009000007945 */ /* 0x000fe20003800000 */
[----:B------:R-:W-:Y:S11]  /*7320*/  ISETP.NE.AND P0, PT, R82, RZ, PT ;  /* 0x000000ff5200720c */ /* 0x000ff60003f05270 */
[----:B------:R-:W-:Y:S05]  /*7330*/  @P1 IMAD R80, R80, 0x1000, R81 ;  /* 0x0000100050501824 */ /* 0x000fea00078e0251 */
[----:B------:R-:W-:Y:S05]  /*7340*/  @P1 IADD3 R3, PT, PT, R80, UR48, RZ ;  /* 0x0000003050031c10 */ /* 0x000fea000fffe0ff */
[----:B--2---:R-:W-:Y:S01]  /*7350*/  @P1 IMAD.IADD R0, R84, 0x1, R3 ;  /* 0x0000000154001824 */ /* 0x004fe200078e0203 */
[----:B------:R-:W-:Y:S06]  /*7360*/  @P0 BRA `(.L_x_134) ;  /* 0x00000000000c0947 */ /* 0x000fec0003800000 */
[----:B------:R-:W-:Y:S04]  /*7370*/  SHF.L.U32 R83, R83, 0x1f, RZ ;  /* 0x0000001f53537819 */ /* 0x000fe800000006ff */
[----:B------:R-:W2:Y:S02]  /*7380*/  SYNCS.PHASECHK.TRANS64.TRYWAIT P0, [R2+URZ+0x110], R83 ;  /* 0x00011053020075a7 */ /* 0x000ea400080011ff */
[----:B--2---:R-:W-:Y:S05]  /*7390*/  @!P0 BRA `(.L_x_135) ;  /* 0x0000001800d08947 */ /* 0x004fea0003800000 */
.L_x_134:
[----:B------:R-:W-:Y:S05]  /*73a0*/  BSYNC B0 ;  /* 0x0000000000007941 */ /* 0x000fea0003800000 */
.L_x_133:
[----:B------:R-:W-:Y:S11]  /*73b0*/  ISETP.NE.AND P0, PT, R85, RZ, PT ;  /* 0x000000ff5500720c */ /* 0x000ff60003f05270 */
[----:B------:R-:W-:Y:S02]  /*73c0*/  @!UPT UIADD3 URZ, UPT, UPT, URZ, URZ, URZ ;  /* 0x000000fffffff290 */ /* 0x000fe4000fffe0ff */
[----:B------:R3:W4:Y:S04]  /*73d0*/  @P0 LDS.128 R40, [R80+UR48+0x300] ;  /* 0x0003003050280984 */ /* 0x0007280008000c00 */
[----:B------:R3:W1:Y:S02]  /*73e0*/  @P0 LDS.128 R48, [R0+0x300] ;  /* 0x0003000000300984 */ /* 0x0006640000000c00 */
.L_x_132:
[----:B------:R-:W-:Y:S05]  /*73f0*/  BSYNC B1 ;  /* 0x0000000000017941 */ /* 0x000fea0003800000 */
.L_x_131:
[----:B------:R-:W-:Y:S05]  /*7400*/  VIADD R3, R34, 0x10 ;  /* 0x0000001022037836 */ /* 0x000fea0000000000 */
[----:B------:R-:W-:Y:S04]  /*7410*/  SHF.R.U32.HI R3, RZ, 0x15, R3 ;  /* 0x00000015ff037819 */ /* 0x000fe80000011603 */
[----:B------:R-:W-:Y:S11]  /*7420*/  LOP3.LUT P0, RZ, R3, 0x3, R70, 0x48, !PT ;  /* 0x0000000303ff7812 */ /* 0x000ff60007804846 */
[----:B------:R-:W-:Y:S02]  /*7430*/  @!UPT UIADD3 URZ, UPT, UPT, URZ, URZ, URZ ;  /* 0x000000fffffff290 */ /* 0x000fe4000fffe0ff */
[----:B------:R-:W-:Y:S05]  /*7440*/  @!P0 BRA `(.L_x_136) ;  /* 0x0000000000408947 */ /* 0x000fea0003800000 */
[----:B------:R-:W5:Y:S01]  /*7450*/  LDCU.64 UR8, c[0x4][0x70] ;  /* 0x01000e00ff0877ac */ /* 0x000f620008000a00 */
[----:B------:R-:W-:Y:S01]  /*7460*/  MOV R3, 0x0 ;  /* 0x0000000000037802 */ /* 0x000fe20000000f00 */
[----:B------:R-:W-:Y:S02]  /*7470*/  HFMA2 R12, -RZ, RZ, 0, 5.9604644775390625e-08 ;  /* 0x00000001ff0c7431 */ /* 0x000fe400000001ff */
[----:B------:R-:W-:Y:S02]  /*7480*/  IMAD.MOV.U32 R8, RZ, RZ, 0x192 ;  /* 0x00000192ff087424 */ /* 0x000fe400078e00ff */
[----:B------:R-:W-:Y:S01]  /*7490*/  IMAD.MOV.U32 R13, RZ, RZ, RZ ;  /* 0x000000ffff0d7224 */ /* 0x000fe200078e00ff */
[----:B------:R-:W3:Y:S01]  /*74a0*/  LDCU.64 UR6, c[0x4][0x78] ;  /* 0x01000f00ff0677ac */ /* 0x000ee20008000a00 */
[----:B--2---:R-:W2:Y:S01]  /*74b0*/  LDC.64 R2, c[0x4][R3] ;  /* 0x0100000003027b82 */ /* 0x004ea20000000a00 */
[----:B------:R-:W4:Y:S01]  /*74c0*/  LDCU.64 UR4, c[0x4][0x10] ;  /* 0x01000200ff0477ac */ /* 0x000f220008000a00 */
[----:B-----5:R-:W-:Y:S01]  /*74d0*/  MOV R5, UR9 ;  /* 0x0000000900057c02 */ /* 0x020fe20008000f00 */
[----:B------:R-:W-:Y:S01]  /*74e0*/  IMAD.U32 R4, RZ, RZ, UR8 ;  /* 0x00000008ff047e24 */ /* 0x000fe2000f8e00ff */
[----:B---3--:R-:W-:Y:S01]  /*74f0*/  MOV R7, UR7 ;  /* 0x0000000700077c02 */ /* 0x008fe20008000f00 */
[----:B------:R-:W-:Y:S01]  /*7500*/  IMAD.U32 R6, RZ, RZ, UR6 ;  /* 0x00000006ff067e24 */ /* 0x000fe2000f8e00ff */
[----:B----4-:R-:W-:Y:S01]  /*7510*/  MOV R11, UR5 ;  /* 0x00000005000b7c02 */ /* 0x010fe20008000f00 */
[----:B------:R-:W-:Y:S02]  /*7520*/  IMAD.U32 R10, RZ, RZ, UR4 ;  /* 0x00000004ff0a7e24 */ /* 0x000fe4000f8e00ff */
[----:B------:R-:W-:Y:S07]  /*7530*/  LEPC R20, `(.L_x_136) ;  /* 0x000000001014794e */ /* 0x000fee0000000000 */
[----:B-12---:R-:W-:Y:S05]  /*7540*/  CALL.ABS.NOINC R2 ;  /* 0x0000000002007343 */ /* 0x006fea0003c00000 */
.L_x_136:
[----:B------:R-:W-:Y:S01]  /*7550*/  ISETP.NE.AND P0, PT, R74, RZ, PT ;  /* 0x000000ff4a00720c */ /* 0x000fe20003f05270 */
[----:B------:R-:W-:Y:S05]  /*7560*/  WARPSYNC.ALL ;  /* 0x0000000000007948 */ /* 0x000fea0003800000 */
[----:B------:R-:W-:Y:S01]  /*7570*/  R2UR UR4, R34 ;  /* 0x00000000220472ca */ /* 0x000fe200000e0000 */
[--C-:B----4-:R-:W-:Y:S01]  /*7580*/  HADD2.F32 R20, -RZ, R40.reuse.H0_H0 ;  /* 0x20000028ff147230 */ /* 0x110fe20000004100 */
[----:B------:R-:W-:Y:S01]  /*7590*/  MOV R81, UR43 ;  /* 0x0000002b00517c02 */ /* 0x000fe20008000f00 */
[----:B------:R-:W-:Y:S01]  /*75a0*/  HADD2.F32 R36, -RZ, R40.H1_H1 ;  /* 0x30000028ff247230 */ /* 0x000fe20000004100 */
[----:B------:R-:W-:Y:S01]  /*75b0*/  IADD3 R76, PT, PT, R76, 0x190, RZ ;  /* 0x000001904c4c7810 */ /* 0x000fe20007ffe0ff */
[--C-:B------:R-:W-:Y:S01]  /*75c0*/  HADD2.F32 R21, -RZ, R41.reuse.H0_H0 ;  /* 0x20000029ff157230 */ /* 0x100fe20000004100 */
[----:B------:R-:W-:Y:S01]  /*75d0*/  LEA R82, R81, R68, 0xb ;  /* 0x0000004451527211 */ /* 0x000fe200078e58ff */
[----:B------:R-:W-:Y:S01]  /*75e0*/  HADD2.F32 R37, -RZ, R41.H1_H1 ;  /* 0x30000029ff257230 */ /* 0x000fe20000004100 */
[----:B------:R-:W-:Y:S01]  /*75f0*/  LOP3.LUT R76, R76, 0xfefffff8, RZ, 0xc0, !PT ;  /* 0xfefffff84c4c7812 */ /* 0x000fe200078ec0ff */
[--C-:B-1----:R-:W-:Y:S01]  /*7600*/  HADD2.F32 R39, -RZ, R42.reuse.H0_H0 ;  /* 0x2000002aff277230 */ /* 0x102fe20000004100 */
[----:B------:R-:W-:Y:S01]  /*7610*/  LEA R85, R82, UR48, 0x1 ;  /* 0x0000003052557c11 */ /* 0x000fe2000f8e08ff */
[----:B------:R-:W-:Y:S01]  /*7620*/  HADD2.F32 R38, -RZ, R42.H1_H1 ;  /* 0x3000002aff267230 */ /* 0x000fe20000004100 */
[----:B------:R-:W-:Y:S01]  /*7630*/  BSSY.RECONVERGENT B0, `(.L_x_137) ;  /* 0x000004f000007945 */ /* 0x000fe20003800200 */
[----:B------:R-:W1:Y:S01]  /*7640*/  LDTM.x16 R4, tmem[UR4+0x10] ;  /* 0x00001004000479ee */ /* 0x000e620008240000 */
[----:B------:R-:W-:Y:S01]  /*7650*/  NOP ;  /* 0x0000000000007918 */ /* 0x000fe20000000000 */
[----:B-1----:R1:W-:Y:S01]  /*7660*/  SYNCS.ARRIVE.TRANS64.RED.A1T0 RZ, [R76+URZ], RZ ;  /* 0x000000ff4cff79a7 */ /* 0x0023e200081004ff */
[----:B------:R-:W-:Y:S01]  /*7670*/  IADD3 R84, PT, PT, R84, R85, RZ ;  /* 0x0000005554547210 */ /* 0x000fe20007ffe0ff */
[--C-:B------:R-:W-:Y:S02]  /*7680*/  HADD2.F32 R40, -RZ, R43.reuse.H0_H0 ;  /* 0x2000002bff287230 */ /* 0x100fe40000004100 */
[----:B------:R-:W-:Y:S02]  /*7690*/  HADD2.F32 R42, -RZ, R43.H1_H1 ;  /* 0x3000002bff2a7230 */ /* 0x000fe40000004100 */
        /* <DEDUP_REMOVED lines=8> */
[C---:B------:R-:W-:Y:S01]  /*7720*/  FMUL R4, R32.reuse, R4 ;  /* 0x0000000420047220 */ /* 0x040fe20000400000 */
[C---:B------:R-:W-:Y:S01]  /*7730*/  FMUL R5, R32.reuse, R5 ;  /* 0x0000000520057220 */ /* 0x040fe20000400000 */
[C---:B------:R-:W-:Y:S01]  /*7740*/  FMUL R6, R32.reuse, R6 ;  /* 0x0000000620067220 */ /* 0x040fe20000400000 */
[C---:B--23--:R-:W-:Y:S01]  /*7750*/  FMUL R0, R32.reuse, R7 ;  /* 0x0000000720007220 */ /* 0x04cfe20000400000 */
[C---:B------:R-:W-:Y:S01]  /*7760*/  FFMA R4, R35.reuse, R20, R4 ;  /* 0x0000001423047223 */ /* 0x040fe20000000004 */
[C---:B------:R-:W-:Y:S01]  /*7770*/  FMUL R2, R32.reuse, R8 ;  /* 0x0000000820027220 */ /* 0x040fe20000400000 */
        /* <DEDUP_REMOVED lines=20> */
[----:B------:R-:W-:Y:S01]  /*78c0*/  FFMA R15, R35, R46, R15 ;  /* 0x0000002e230f7223 */ /* 0x000fe2000000000f */
[----:B------:R-:W-:Y:S01]  /*78d0*/  FMUL R19, R32, R19 ;  /* 0x0000001320137220 */ /* 0x000fe20000400000 */
[----:B------:R-:W-:Y:S01]  /*78e0*/  F2FP.F16.F32.PACK_AB R64, R5, R4 ;  /* 0x000000040540723e */ /* 0x000fe200000000ff */
[C---:B------:R-:W-:Y:S01]  /*78f0*/  FFMA R12, R35.reuse, R45, R12 ;  /* 0x0000002d230c7223 */ /* 0x040fe2000000000c */
        /* <DEDUP_REMOVED lines=20> */
[----:B------:R-:W-:Y:S02]  /*7a40*/  UIADD3 UR12, UP0, UPT, UR54, 0x680, URZ ;  /* 0x00000680360c7890 */ /* 0x000fe4000ff1e0ff */
[----:B------:R-:W-:Y:S02]  /*7a50*/  ULEA UR4, UR43, UR48, 0xc ;  /* 0x000000302b047291 */ /* 0x000fe4000f8e60ff */
[----:B------:R-:W-:Y:S02]  /*7a60*/  UIADD3 UR9, UPT, UPT, UR41, 0x10, URZ ;  /* 0x0000001029097890 */ /* 0x000fe4000fffe0ff */
[----:B------:R-:W-:Y:S02]  /*7a70*/  UIADD3 UR8, UPT, UPT, UR4, 0x300, URZ ;  /* 0x0000030004087890 */ /* 0x000fe4000fffe0ff */
[----:B------:R-:W-:Y:S01]  /*7a80*/  UIADD3.X UR13, UPT, UPT, URZ, UR55, URZ, UP0, !UPT ;  /* 0x00000037ff0d7290 */ /* 0x000fe200087fe4ff */
[----:B------:R-:W-:Y:S01]  /*7a90*/  UMOV UR10, UR42 ;  /* 0x0000002a000a7c82 */ /* 0x000fe20008000000 */
[----:B------:R-:W-:Y:S01]  /*7aa0*/  UMOV UR11, UR36 ;  /* 0x00000024000b7c82 */ /* 0x000fe20008000000 */
[----:B------:R-:W-:Y:S02]  /*7ab0*/  UIADD3 UR5, UPT, UPT, UR41, 0x30, URZ ;  /* 0x0000003029057890 */ /* 0x000fe4000fffe0ff */
[----:B------:R-:W-:Y:S01]  /*7ac0*/  UIADD3 UR4, UPT, UPT, UR4, 0xb00, URZ ;  /* 0x00000b0004047890 */ /* 0x000fe2000fffe0ff */
[----:B------:R-:W-:Y:S03]  /*7ad0*/  UMOV UR6, UR42 ;  /* 0x0000002a00067c82 */ /* 0x000fe60008000000 */
[----:B------:R2:W-:Y:S01]  /*7ae0*/  UTMASTG.3D [UR8], [UR12] ;  /* 0x000000080c0073b5 */ /* 0x0005e20008010000 */
[----:B------:R-:W-:Y:S04]  /*7af0*/  UMOV UR7, UR36 ;  /* 0x0000002400077c82 */ /* 0x000fe80008000000 */
[----:B------:R2:W-:Y:S02]  /*7b00*/  UTMASTG.3D [UR4], [UR12] ;  /* 0x000000040c0073b5 */ /* 0x0005e40008010000 */
[----:B--2---:R0:W-:Y:S02]  /*7b10*/  UTMACMDFLUSH ;  /* 0x00000000000079b7 */ /* 0x0041e40000000000 */
.L_x_138:
[----:B------:R-:W-:Y:S05]  /*7b20*/  BSYNC.RECONVERGENT B0 ;  /* 0x0000000000007941 */ /* 0x000fea0003800200 */
.L_x_137:
[----:B------:R-:W-:Y:S01]  /*7b30*/  UIADD3 UR43, UPT, UPT, UR43, 0x1, URZ ;  /* 0x000000012b2b7890 */ /* 0x000fe2000fffe0ff */
[----:B------:R-:W-:Y:S03]  /*7b40*/  BSSY.RECONVERGENT B0, `(.L_x_139) ;  /* 0x0000008000007945 */ /* 0x000fe60003800200 */
[----:B------:R-:W-:Y:S04]  /*7b50*/  UISETP.NE.AND UP0, UPT, UR43, 0x3, UPT ;  /* 0x000000032b00788c */ /* 0x000fe8000bf05270 */
[----:B------:R-:W-:Y:S02]  /*7b60*/  UISETP.EQ.XOR UP1, UPT, UR40, 0x3, !UP0 ;  /* 0x000000032800788c */ /* 0x000fe4000c722a70 */
[----:B------:R-:W-:Y:S02]  /*7b70*/  USEL UR56, UR43, URZ, UP0 ;  /* 0x000000ff2b387287 */ /* 0x000fe40008000000 */
[----:B------:R-:W-:Y:S04]  /*7b80*/  USEL UR4, URZ, 0x1, !UP1 ;  /* 0x00000001ff047887 */ /* 0x000fe8000c800000 */
[----:B------:R-:W-:Y:S01]  /*7b90*/  ULOP3.LUT UR51, UR51, UR4, URZ, 0x3c, !UPT ;  /* 0x0000000433337292 */ /* 0x000fe2000f8e3cff */
[----:B------:R-:W-:Y:S11]  /*7ba0*/  @P0 BRA `(.L_x_140) ;  /* 0x0000000000040947 */ /* 0x000ff60003800000 */
[----:B------:R-:W-:Y:S04]  /*7bb0*/  DEPBAR.LE SB0, 0x1 ;  /* 0x000080400000791a */ /* 0x000fe80000000000 */
.L_x_140:
[----:B------:R-:W-:Y:S05]  /*7bc0*/  BSYNC.RECONVERGENT B0 ;  /* 0x0000000000007941 */ /* 0x000fea0003800200 */
.L_x_139:
[----:B------:R-:W-:Y:S01]  /*7bd0*/  BAR.SYNC.DEFER_BLOCKING 0x1, 0x80 ;  /* 0x0042000000007b1d */ /* 0x000fe20000010000 */
[----:B------:R-:W-:Y:S01]  /*7be0*/  UISETP.NE.AND UP0, UPT, UR50, -0x2, UPT ;  /* 0xfffffffe3200788c */ /* 0x000fe2000bf05270 */
[----:B------:R-:W-:Y:S08]  /*7bf0*/  IADD3 R0, PT, PT, R30, 0x1, RZ ;  /* 0x000000011e007810 */ /* 0x000ff00007ffe0ff */
[----:B------:R-:W-:Y:S05]  /*7c00*/  BRA.U !UP0, `(.L_x_141) ;  /* 0x0000000108287547 */ /* 0x000fea000b800000 */
[----:B------:R-:W-:Y:S01]  /*7c10*/  ISETP.NE.AND P0, PT, R79, RZ, PT ;  /* 0x000000ff4f00720c */ /* 0x000fe20003f05270 */
[----:B------:R-:W-:Y:S01]  /*7c20*/  IMAD.U32 R3, RZ, RZ, UR49 ;  /* 0x00000031ff037e24 */ /* 0x000fe2000f8e00ff */
[----:B------:R-:W-:Y:S01]  /*7c30*/  UIADD3 UR49, UPT, UPT, UR49, 0x1, URZ ;  /* 0x0000000131317890 */ /* 0x000fe2000fffe0ff */
[----:B------:R-:W-:Y:S03]  /*7c40*/  IMAD.U32 R2, RZ, RZ, UR37 ;  /* 0x00000025ff027e24 */ /* 0x000fe6000f8e00ff */
[----:B------:R-:W-:Y:S04]  /*7c50*/  UISETP.NE.AND UP0, UPT, UR49, 0x3, UPT ;  /* 0x000000033100788c */ /* 0x000fe8000bf05270 */
[----:B------:R-:W-:Y:S03]  /*7c60*/  USEL UR49, UR49, URZ, UP0 ;  /* 0x000000ff31317287 */ /* 0x000fe60008000000 */
[----:B------:R-:W-:Y:S05]  /*7c70*/  @P0 LEA R3, R3, UR48, 0x3 ;  /* 0x0000003003030c11 */ /* 0x000fea000f8e18ff */
[----:B------:R-:W-:Y:S05]  /*7c80*/  @P0 VIADD R3, R3, 0x128 ;  /* 0x0000012803030836 */ /* 0x000fea0000000000 */
[----:B------:R-:W-:Y:S04]  /*7c90*/  @P0 PRMT R2, R2, 0x654, R3 ;  /* 0x0000065402020816 */ /* 0x000fe80000000003 */
[----:B------:R2:W-:Y:S03]  /*7ca0*/  @P0 SYNCS.ARRIVE.TRANS64.RED.A1T0 RZ, [R2+URZ], RZ ;  /* 0x000000ff02ff09a7 */ /* 0x0005e600081004ff */
.L_x_141:
[----:B------:R-:W-:Y:S01]  /*7cb0*/  ISETP.NE.AND P2, PT, R75, RZ, PT ;  /* 0x000000ff4b00720c */ /* 0x000fe20003f45270 */
[----:B------:R-:W-:Y:S01]  /*7cc0*/  UIADD3 UR50, UPT, UPT, UR50, 0x2, URZ ;  /* 0x0000000232327890 */ /* 0x000fe2000fffe0ff */
[----:B------:R-:W-:Y:S01]  /*7cd0*/  ISETP.NE.AND P0, PT, R78, 0x2, PT ;  /* 0x000000024e00780c */ /* 0x000fe20003f05270 */
[----:B------:R-:W-:Y:S01]  /*7ce0*/  IMAD.IADD R20, R29, 0x1, R58 ;  /* 0x000000011d147824 */ /* 0x000fe200078e023a */
[----:B------:R-:W-:Y:S01]  /*7cf0*/  ISETP.NE.AND P1, PT, R0, 0x4, PT ;  /* 0x000000040000780c */ /* 0x000fe20003f25270 */
[----:B------:R-:W-:Y:S01]  /*7d00*/  IMAD.IADD R21, R31, 0x1, R60 ;  /* 0x000000011f157824 */ /* 0x000fe200078e023c */
[----:B------:R-:W-:Y:S02]  /*7d10*/  SEL R3, RZ, 0x1, P0 ;  /* 0x00000001ff037807 */ /* 0x000fe40000000000 */
[----:B--2---:R-:W-:Y:S02]  /*7d20*/  SEL R2, RZ, 0x1, P1 ;  /* 0x00000001ff027807 */ /* 0x004fe40000800000 */
[----:B------:R-:W-:Y:S02]  /*7d30*/  LOP3.LUT R72, R72, R3, RZ, 0x3c, !PT ;  /* 0x0000000348487212 */ /* 0x000fe400078e3cff */
[----:B------:R-:W-:Y:S02]  /*7d40*/  LOP3.LUT R73, R73, R2, RZ, 0x3c, !PT ;  /* 0x0000000249497212 */ /* 0x000fe400078e3cff */
[----:B------:R-:W-:Y:S02]  /*7d50*/  @P2 R2UR UR36, R71 ;  /* 0x00000000472422ca */ /* 0x000fe400000e0000 */
[----:B------:R-:W-:Y:S02]  /*7d60*/  SEL R78, R78, RZ, P0 ;  /* 0x000000ff4e4e7207 */ /* 0x000fe40000000000 */
[----:B------:R-:W-:Y:S01]  /*7d70*/  SEL R30, R0, RZ, P1 ;  /* 0x000000ff001e7207 */ /* 0x000fe20000800000 */
[----:B------:R-:W-:Y:S10]  /*7d80*/  @P2 BRA `(.L_x_142) ;  /* 0xffffffdc00c82947 */ /* 0x000ff4000383ffff */
[----:B------:R-:W-:-:S09]  /*7d90*/  UISETP.NE.AND UP0, UPT, UR53, URZ, UPT ;  /* 0x000000ff3500728c */ /* 0x000fd2000bf05270 */
[----:B------:R-:W-:Y:S05]  /*7da0*/  BRA.U !UP0, `(.L_x_143) ;  /* 0x0000000108487547 */ /* 0x000fea000b800000 */
[----:B------:R-:W2:Y:S02]  /*7db0*/  LDCU.64 UR4, c[0x0][0x890] ;  /* 0x00011200ff0477ac */ /* 0x000ea40008000a00 */
[----:B--2---:R-:W-:-:S04]  /*7dc0*/  UISETP.NE.U32.AND UP0, UPT, UR4, URZ, UPT ;  /* 0x000000ff0400728c */ /* 0x004fc8000bf05070 */
[----:B------:R-:W-:-:S09]  /*7dd0*/  UISETP.NE.AND.EX UP0, UPT, UR5, URZ, UPT, UP0 ;  /* 0x000000ff0500728c */ /* 0x000fd2000bf05300 */
[----:B------:R-:W-:Y:S05]  /*7de0*/  BRA.U UP0, `(.L_x_144) ;  /* 0x00000001000c7547 */ /* 0x000fea000b800000 */
[----:B------:R-:W-:-:S13]  /*7df0*/  FSETP.NEU.AND P0, PT, R35, RZ, PT ;  /* 0x000000ff2300720b */ /* 0x000fda0003f0d000 */
[----:B------:R-:W-:Y:S05]  /*7e00*/  @!P0 EXIT ;  /* 0x000000000000894d */ /* 0x000fea0003800000 */
[----:B------:R-:W-:Y:S05]  /*7e10*/  BRA `(.L_x_143) ;  /* 0x00000000002c7947 */ /* 0x000fea0003800000 */
.L_x_144:
[----:B------:R-:W-:Y:S01]  /*7e20*/  ISETP.NE.AND P0, PT, R77, RZ, PT ;  /* 0x000000ff4d00720c */ /* 0x000fe20003f05270 */
[----:B------:R-:W-:-:S12]  /*7e30*/  BSSY.RECONVERGENT B0, `(.L_x_143) ;  /* 0x0000009000007945 */ /* 0x000fd80003800200 */
[----:B------:R-:W-:Y:S05]  /*7e40*/  @P0 BRA `(.L_x_145) ;  /* 0x0000000000140947 */ /* 0x000fea0003800000 */
[----:B------:R-:W2:Y:S02]  /*7e50*/  LDCU.64 UR4, c[0x0][0x888] ;  /* 0x00011100ff0477ac */ /* 0x000ea40008000a00 */
[----:B--2---:R-:W-:-:S04]  /*7e60*/  ISETP.NE.U32.AND P0, PT, RZ, UR4, PT ;  /* 0x00000004ff007c0c */ /* 0x004fc8000bf05070 */
[----:B------:R-:W-:-:S13]  /*7e70*/  ISETP.NE.AND.EX P0, PT, RZ, UR5, PT, P0 ;  /* 0x00000005ff007c0c */ /* 0x000fda000bf05300 */
[----:B------:R-:W-:Y:S05]  /*7e80*/  @!P0 EXIT ;  /* 0x000000000000894d */ /* 0x000fea0003800000 */
[----:B------:R-:W-:Y:S05]  /*7e90*/  BRA `(.L_x_146) ;  /* 0x0000000000087947 */ /* 0x000fea0003800000 */
.L_x_145:
[----:B------:R-:W-:-:S13]  /*7ea0*/  FSETP.NEU.AND P0, PT, R35, RZ, PT ;  /* 0x000000ff2300720b */ /* 0x000fda0003f0d000 */
[----:B------:R-:W-:Y:S05]  /*7eb0*/  @!P0 EXIT ;  /* 0x000000000000894d */ /* 0x000fea0003800000 */
.L_x_146:
[----:B------:R-:W-:Y:S05]  /*7ec0*/  BSYNC.RECONVERGENT B0 ;  /* 0x0000000000007941 */ /* 0x000fea0003800200 */
.L_x_143:
[----:B------:R-:W-:Y:S01]  /*7ed0*/  ULEA UR4, UR49, UR48, 0x3 ;  /* 0x0000003031047291 */ /* 0x000fe2000f8e18ff */
[----:B------:R-:W-:-:S04]  /*7ee0*/  DEPBAR.LE SB0, 0x0 ;  /* 0x000080000000791a */ /* 0x000fc80000000000 */
[----:B------:R-:W-:-:S04]  /*7ef0*/  UIADD3 UR4, UPT, UPT, UR4, 0x128, URZ ;  /* 0x0000012804047890 */ /* 0x000fc8000fffe0ff */
[----:B------:R-:W-:-:S09]  /*7f00*/  UPRMT UR4, UR37, 0x654, UR4 ;  /* 0x0000065425047896 */ /* 0x000fd20008000004 */
[----:B------:R-:W-:Y:S01]  /*7f10*/  SYNCS.ARRIVE.TRANS64.RED.A1T0 RZ, [UR4], RZ ;  /* 0x000000ffffff79a7 */ /* 0x000fe20008100404 */
[----:B------:R-:W-:Y:S05]  /*7f20*/  EXIT ;  /* 0x000000000000794d */ /* 0x000fea0003800000 */
.L_x_25:
[----:B--2---:R2:W4:Y:S02]  /*7f30*/  SYNCS.PHASECHK.TRANS64.TRYWAIT P0, [R3+URZ+0x1c0], R2 ;  /* 0x0001c002030075a7 */ /* 0x00452400080011ff */
[----:B----4-:R-:W-:Y:S05]  /*7f40*/  @!P0 NANOSLEEP.SYNCS 0x989680 ;  /* 0x009896800000895d */ /* 0x010fea0003900000 */
[----:B------:R-:W4:Y:S02]  /*7f50*/  @!P0 SYNCS.PHASECHK.TRANS64 P0, [R3+URZ+0x1c0], R2 ;  /* 0x0001c002030085a7 */ /* 0x000f2400080010ff */
[----:B----4-:R-:W-:Y:S05]  /*7f60*/  @!P0 BRA `(.L_x_25) ;  /* 0xfffffffc00f08947 */ /* 0x010fea000383ffff */
[----:B------:R-:W-:Y:S05]  /*7f70*/  BRA `(.L_x_147) ;  /* 0xffffff9800947947 */ /* 0x000fea000383ffff */
.L_x_28:
[----:B-1----:R-:W-:-:S07]  /*7f80*/  MOV R2, UR33 ;  /* 0x0000002100027c02 */ /* 0x002fce0008000f00 */
.L_x_148:
[----:B-1----:R1:W2:Y:S02]  /*7f90*/  SYNCS.PHASECHK.TRANS64.TRYWAIT P0, [R2+URZ+0x88], R5 ;  /* 0x00008805020075a7 */ /* 0x0022a400080011ff */
[----:B--2---:R-:W-:Y:S05]  /*7fa0*/  @!P0 NANOSLEEP.SYNCS 0x989680 ;  /* 0x009896800000895d */ /* 0x004fea0003900000 */
[----:B------:R-:W2:Y:S02]  /*7fb0*/  @!P0 SYNCS.PHASECHK.TRANS64 P0, [R2+URZ+0x88], R5 ;  /* 0x00008805020085a7 */ /* 0x000ea400080010ff */
[----:B--2---:R-:W-:Y:S05]  /*7fc0*/  @!P0 BRA `(.L_x_148) ;  /* 0xfffffffc00f08947 */ /* 0x004fea000383ffff */
[----:B------:R-:W-:Y:S05]  /*7fd0*/  BRA `(.L_x_27) ;  /* 0xffffff9800fc7947 */ /* 0x000fea000383ffff */
.L_x_35:
[----:B-1----:R-:W-:-:S07]  /*7fe0*/  MOV R2, UR17 ;  /* 0x0000001100027c02 */ /* 0x002fce0008000f00 */
.L_x_149:
[----:B-1----:R1:W2:Y:S02]  /*7ff0*/  SYNCS.PHASECHK.TRANS64.TRYWAIT P0, [R2+URZ+0x88], R5 ;  /* 0x00008805020075a7 */ /* 0x0022a400080011ff */
[----:B--2---:R-:W-:Y:S05]  /*8000*/  @!P0 NANOSLEEP.SYNCS 0x989680 ;  /* 0x009896800000895d */ /* 0x004fea0003900000 */
[----:B------:R-:W2:Y:S02]  /*8010*/  @!P0 SYNCS.PHASECHK.TRANS64 P0, [R2+URZ+0x88], R5 ;  /* 0x00008805020085a7 */ /* 0x000ea400080010ff */
[----:B--2---:R-:W-:Y:S05]  /*8020*/  @!P0 BRA `(.L_x_149) ;  /* 0xfffffffc00f08947 */ /* 0x004fea000383ffff */
[----:B------:R-:W-:Y:S05]  /*8030*/  BRA `(.L_x_34) ;  /* 0xffffff9c00b87947 */ /* 0x000fea000383ffff */
.L_x_40:
[----:B-1----:R1:W2:Y:S02]  /*8040*/  SYNCS.PHASECHK.TRANS64.TRYWAIT P0, [R2+URZ+0x150], R3 ;  /* 0x00015003020075a7 */ /* 0x0022a400080011ff */
[----:B--2---:R-:W-:Y:S05]  /*8050*/  @!P0 NANOSLEEP.SYNCS 0x989680 ;  /* 0x009896800000895d */ /* 0x004fea0003900000 */
[----:B------:R-:W2:Y:S02]  /*8060*/  @!P0 SYNCS.PHASECHK.TRANS64 P0, [R2+URZ+0x150], R3 ;  /* 0x00015003020085a7 */ /* 0x000ea400080010ff */
[----:B--2---:R-:W-:Y:S05]  /*8070*/  @!P0 BRA `(.L_x_40) ;  /* 0xfffffffc00f08947 */ /* 0x004fea000383ffff */
[----:B------:R-:W-:Y:S05]  /*8080*/  BRA `(.L_x_150) ;  /* 0xffffffa0005c7947 */ /* 0x000fea000383ffff */
.L_x_44:
[----:B---3--:R-:W-:-:S07]  /*8090*/  MOV R0, UR4 ;  /* 0x0000000400007c02 */ /* 0x008fce0008000f00 */
.L_x_151:
[----:B-1----:R1:W2:Y:S02]  /*80a0*/  SYNCS.PHASECHK.TRANS64.TRYWAIT P0, [R0+URZ], R3 ;  /* 0x00000003000075a7 */ /* 0x0022a400080011ff */
[----:B--2---:R-:W-:Y:S05]  /*80b0*/  @!P0 NANOSLEEP.SYNCS 0x989680 ;  /* 0x009896800000895d */ /* 0x004fea0003900000 */
[----:B------:R-:W2:Y:S02]  /*80c0*/  @!P0 SYNCS.PHASECHK.TRANS64 P0, [R0+URZ], R3 ;  /* 0x00000003000085a7 */ /* 0x000ea400080010ff */
[----:B--2---:R-:W-:Y:S05]  /*80d0*/  @!P0 BRA `(.L_x_151) ;  /* 0xfffffffc00f08947 */ /* 0x004fea000383ffff */
[----:B------:R-:W-:Y:S05]  /*80e0*/  BRA `(.L_x_152) ;  /* 0xffffffa400cc7947 */ /* 0x000fea000383ffff */
.L_x_45:
[----:B---3--:R-:W-:-:S07]  /*80f0*/  MOV R0, UR4 ;  /* 0x0000000400007c02 */ /* 0x008fce0008000f00 */
.L_x_153:
[----:B-1----:R1:W2:Y:S02]  /*8100*/  SYNCS.PHASECHK.TRANS64.TRYWAIT P0, [R0+URZ], R3 ;  /* 0x00000003000075a7 */ /* 0x0022a400080011ff */
[----:B--2---:R-:W-:Y:S05]  /*8110*/  @!P0 NANOSLEEP.SYNCS 0x989680 ;  /* 0x009896800000895d */ /* 0x004fea0003900000 */
[----:B------:R-:W2:Y:S02]  /*8120*/  @!P0 SYNCS.PHASECHK.TRANS64 P0, [R0+URZ], R3 ;  /* 0x00000003000085a7 */ /* 0x000ea400080010ff */
[----:B--2---:R-:W-:Y:S05]  /*8130*/  @!P0 BRA `(.L_x_153) ;  /* 0xfffffffc00f08947 */ /* 0x004fea000383ffff */
[----:B------:R-:W-:Y:S05]  /*8140*/  BRA `(.L_x_154) ;  /* 0xffffffa400d87947 */ /* 0x000fea000383ffff */
.L_x_46:
[----:B---3--:R-:W-:-:S07]  /*8150*/  MOV R0, UR4 ;  /* 0x0000000400007c02 */ /* 0x008fce0008000f00 */
.L_x_155:
[----:B-1----:R1:W2:Y:S02]  /*8160*/  SYNCS.PHASECHK.TRANS64.TRYWAIT P0, [R0+URZ], R3 ;  /* 0x00000003000075a7 */ /* 0x0022a400080011ff */
[----:B--2---:R-:W-:Y:S05]  /*8170*/  @!P0 NANOSLEEP.SYNCS 0x989680 ;  /* 0x009896800000895d */ /* 0x004fea0003900000 */
[----:B------:R-:W2:Y:S02]  /*8180*/  @!P0 SYNCS.PHASECHK.TRANS64 P0, [R0+URZ], R3 ;  /* 0x00000003000085a7 */ /* 0x000ea400080010ff */
[----:B--2---:R-:W-:Y:S05]  /*8190*/  @!P0 BRA `(.L_x_155) ;  /* 0xfffffffc00f08947 */ /* 0x004fea000383ffff */
[----:B------:R-:W-:Y:S05]  /*81a0*/  BRA `(.L_x_156) ;  /* 0xffffffa400e47947 */ /* 0x000fea000383ffff */
.L_x_47:
[----:B---3--:R-:W-:-:S07]  /*81b0*/  MOV R0, UR4 ;  /* 0x0000000400007c02 */ /* 0x008fce0008000f00 */
.L_x_157:
[----:B-1----:R1:W2:Y:S02]  /*81c0*/  SYNCS.PHASECHK.TRANS64.TRYWAIT P0, [R0+URZ], R3 ;  /* 0x00000003000075a7 */ /* 0x0022a400080011ff */
[----:B--2---:R-:W-:Y:S05]  /*81d0*/  @!P0 NANOSLEEP.SYNCS 0x989680 ;  /* 0x009896800000895d */ /* 0x004fea0003900000 */
[----:B------:R-:W2:Y:S02]  /*81e0*/  @!P0 SYNCS.PHASECHK.TRANS64 P0, [R0+URZ], R3 ;  /* 0x00000003000085a7 */ /* 0x000ea400080010ff */
[----:B--2---:R-:W-:Y:S05]  /*81f0*/  @!P0 BRA `(.L_x_157) ;  /* 0xfffffffc00f08947 */ /* 0x004fea000383ffff */
[----:B------:R-:W-:Y:S05]  /*8200*/  BRA `(.L_x_158) ;  /* 0xffffffa400f07947 */ /* 0x000fea000383ffff */
.L_x_48:
[----:B---3--:R-:W-:-:S07]  /*8210*/  MOV R0, UR4 ;  /* 0x0000000400007c02 */ /* 0x008fce0008000f00 */
.L_x_159:
[----:B-1----:R1:W2:Y:S02]  /*8220*/  SYNCS.PHASECHK.TRANS64.TRYWAIT P0, [R0+URZ], R3 ;  /* 0x00000003000075a7 */ /* 0x0022a400080011ff */
[----:B--2---:R-:W-:Y:S05]  /*8230*/  @!P0 NANOSLEEP.SYNCS 0x989680 ;  /* 0x009896800000895d */ /* 0x004fea0003900000 */
[----:B------:R-:W2:Y:S02]  /*8240*/  @!P0 SYNCS.PHASECHK.TRANS64 P0, [R0+URZ], R3 ;  /* 0x00000003000085a7 */ /* 0x000ea400080010ff */
[----:B--2---:R-:W-:Y:S05]  /*8250*/  @!P0 BRA `(.L_x_159) ;  /* 0xfffffffc00f08947 */ /* 0x004fea000383ffff */
[----:B------:R-:W-:Y:S05]  /*8260*/  BRA `(.L_x_160) ;  /* 0xffffffa400fc7947 */ /* 0x000fea000383ffff */
.L_x_49:
[----:B---3--:R-:W-:-:S07]  /*8270*/  MOV R0, UR4 ;  /* 0x0000000400007c02 */ /* 0x008fce0008000f00 */
.L_x_161:
[----:B-1----:R1:W2:Y:S02]  /*8280*/  SYNCS.PHASECHK.TRANS64.TRYWAIT P0, [R0+URZ], R3 ;  /* 0x00000003000075a7 */ /* 0x0022a400080011ff */
[----:B--2---:R-:W-:Y:S05]  /*8290*/  @!P0 NANOSLEEP.SYNCS 0x989680 ;  /* 0x009896800000895d */ /* 0x004fea0003900000 */
[----:B------:R-:W2:Y:S02]  /*82a0*/  @!P0 SYNCS.PHASECHK.TRANS64 P0, [R0+URZ], R3 ;  /* 0x00000003000085a7 */ /* 0x000ea400080010ff */
[----:B--2---:R-:W-:Y:S05]  /*82b0*/  @!P0 BRA `(.L_x_161) ;  /* 0xfffffffc00f08947 */ /* 0x004fea000383ffff */
[----:B------:R-:W-:Y:S05]  /*82c0*/  BRA `(.L_x_162) ;  /* 0xffffffa800087947 */ /* 0x000fea000383ffff */
.L_x_50:
[----:B---3--:R-:W-:-:S07]  /*82d0*/  MOV R0, UR4 ;  /* 0x0000000400007c02 */ /* 0x008fce0008000f00 */
.L_x_163:
[----:B-1----:R1:W2:Y:S02]  /*82e0*/  SYNCS.PHASECHK.TRANS64.TRYWAIT P0, [R0+URZ], R3 ;  /* 0x00000003000075a7 */ /* 0x0022a400080011ff */
[----:B--2---:R-:W-:Y:S05]  /*82f0*/  @!P0 NANOSLEEP.SYNCS 0x989680 ;  /* 0x009896800000895d */ /* 0x004fea0003900000 */
[----:B------:R-:W2:Y:S02]  /*8300*/  @!P0 SYNCS.PHASECHK.TRANS64 P0, [R0+URZ], R3 ;  /* 0x00000003000085a7 */ /* 0x000ea400080010ff */
[----:B--2---:R-:W-:Y:S05]  /*8310*/  @!P0 BRA `(.L_x_163) ;  /* 0xfffffffc00f08947 */ /* 0x004fea000383ffff */
[----:B------:R-:W-:Y:S05]  /*8320*/  BRA `(.L_x_164) ;  /* 0xffffffa800147947 */ /* 0x000fea000383ffff */
.L_x_51:
[----:B---3--:R-:W-:-:S07]  /*8330*/  MOV R0, UR4 ;  /* 0x0000000400007c02 */ /* 0x008fce0008000f00 */
.L_x_165:
[----:B-1----:R1:W2:Y:S02]  /*8340*/  SYNCS.PHASECHK.TRANS64.TRYWAIT P0, [R0+URZ], R3 ;  /* 0x00000003000075a7 */ /* 0x0022a400080011ff */
[----:B--2---:R-:W-:Y:S05]  /*8350*/  @!P0 NANOSLEEP.SYNCS 0x989680 ;  /* 0x009896800000895d */ /* 0x004fea0003900000 */
[----:B------:R-:W2:Y:S02]  /*8360*/  @!P0 SYNCS.PHASECHK.TRANS64 P0, [R0+URZ], R3 ;  /* 0x00000003000085a7 */ /* 0x000ea400080010ff */
[----:B--2---:R-:W-:Y:S05]  /*8370*/  @!P0 BRA `(.L_x_165) ;  /* 0xfffffffc00f08947 */ /* 0x004fea000383ffff */
[----:B------:R-:W-:Y:S05]  /*8380*/  BRA `(.L_x_166) ;  /* 0xffffffa800207947 */ /* 0x000fea000383ffff */
.L_x_52:
[----:B---3--:R-:W-:-:S07]  /*8390*/  MOV R0, UR4 ;  /* 0x0000000400007c02 */ /* 0x008fce0008000f00 */
.L_x_167:
[----:B-1----:R1:W2:Y:S02]  /*83a0*/  SYNCS.PHASECHK.TRANS64.TRYWAIT P0, [R0+URZ], R3 ;  /* 0x00000003000075a7 */ /* 0x0022a400080011ff */
[----:B--2---:R-:W-:Y:S05]  /*83b0*/  @!P0 NANOSLEEP.SYNCS 0x989680 ;  /* 0x009896800000895d */ /* 0x004fea0003900000 */
[----:B------:R-:W2:Y:S02]  /*83c0*/  @!P0 SYNCS.PHASECHK.TRANS64 P0, [R0+URZ], R3 ;  /* 0x00000003000085a7 */ /* 0x000ea400080010ff */
[----:B--2---:R-:W-:Y:S05]  /*83d0*/  @!P0 BRA `(.L_x_167) ;  /* 0xfffffffc00f08947 */ /* 0x004fea000383ffff */
[----:B------:R-:W-:Y:S05]  /*83e0*/  BRA `(.L_x_168) ;  /* 0xffffffa8002c7947 */ /* 0x000fea000383ffff */
.L_x_53:
[----:B---3--:R-:W-:-:S07]  /*83f0*/  MOV R0, UR4 ;  /* 0x0000000400007c02 */ /* 0x008fce0008000f00 */
.L_x_169:
[----:B-1----:R1:W2:Y:S02]  /*8400*/  SYNCS.PHASECHK.TRANS64.TRYWAIT P0, [R0+URZ], R3 ;  /* 0x00000003000075a7 */ /* 0x0022a400080011ff */
[----:B--2---:R-:W-:Y:S05]  /*8410*/  @!P0 NANOSLEEP.SYNCS 0x989680 ;  /* 0x009896800000895d */ /* 0x004fea0003900000 */
[----:B------:R-:W2:Y:S02]  /*8420*/  @!P0 SYNCS.PHASECHK.TRANS64 P0, [R0+URZ], R3 ;  /* 0x00000003000085a7 */ /* 0x000ea400080010ff */
[----:B--2---:R-:W-:Y:S05]  /*8430*/  @!P0 BRA `(.L_x_169) ;  /* 0xfffffffc00f08947 */ /* 0x004fea000383ffff */
[----:B------:R-:W-:Y:S05]  /*8440*/  BRA `(.L_x_170) ;  /* 0xffffffa800387947 */ /* 0x000fea000383ffff */
.L_x_54:
[----:B---3--:R-:W-:-:S07]  /*8450*/  MOV R0, UR4 ;  /* 0x0000000400007c02 */ /* 0x008fce0008000f00 */
.L_x_171:
[----:B-1----:R1:W2:Y:S02]  /*8460*/  SYNCS.PHASECHK.TRANS64.TRYWAIT P0, [R0+URZ], R3 ;  /* 0x00000003000075a7 */ /* 0x0022a400080011ff */
[----:B--2---:R-:W-:Y:S05]  /*8470*/  @!P0 NANOSLEEP.SYNCS 0x989680 ;  /* 0x009896800000895d */ /* 0x004fea0003900000 */
[----:B------:R-:W2:Y:S02]  /*8480*/  @!P0 SYNCS.PHASECHK.TRANS64 P0, [R0+URZ], R3 ;  /* 0x00000003000085a7 */ /* 0x000ea400080010ff */
[----:B--2---:R-:W-:Y:S05]  /*8490*/  @!P0 BRA `(.L_x_171) ;  /* 0xfffffffc00f08947 */ /* 0x004fea000383ffff */
[----:B------:R-:W-:Y:S05]  /*84a0*/  BRA `(.L_x_172) ;  /* 0xffffffa800447947 */ /* 0x000fea000383ffff */
.L_x_55:
[----:B---3--:R-:W-:-:S07]  /*84b0*/  MOV R0, UR4 ;  /* 0x0000000400007c02 */ /* 0x008fce0008000f00 */
.L_x_173:
[----:B-1----:R1:W2:Y:S02]  /*84c0*/  SYNCS.PHASECHK.TRANS64.TRYWAIT P0, [R0+URZ], R3 ;  /* 0x00000003000075a7 */ /* 0x0022a400080011ff */
[----:B--2---:R-:W-:Y:S05]  /*84d0*/  @!P0 NANOSLEEP.SYNCS 0x989680 ;  /* 0x009896800000895d */ /* 0x004fea0003900000 */
[----:B------:R-:W2:Y:S02]  /*84e0*/  @!P0 SYNCS.PHASECHK.TRANS64 P0, [R0+URZ], R3 ;  /* 0x00000003000085a7 */ /* 0x000ea400080010ff */
[----:B--2---:R-:W-:Y:S05]  /*84f0*/  @!P0 BRA `(.L_x_173) ;  /* 0xfffffffc00f08947 */ /* 0x004fea000383ffff */
[----:B------:R-:W-:Y:S05]  /*8500*/  BRA `(.L_x_174) ;  /* 0xffffffa800507947 */ /* 0x000fea000383ffff */
.L_x_56:
[----:B---3--:R-:W-:-:S07]  /*8510*/  MOV R0, UR4 ;  /* 0x0000000400007c02 */ /* 0x008fce0008000f00 */
.L_x_175:
[----:B-1----:R1:W2:Y:S02]  /*8520*/  SYNCS.PHASECHK.TRANS64.TRYWAIT P0, [R0+URZ], R3 ;  /* 0x00000003000075a7 */ /* 0x0022a400080011ff */
[----:B--2---:R-:W-:Y:S05]  /*8530*/  @!P0 NANOSLEEP.SYNCS 0x989680 ;  /* 0x009896800000895d */ /* 0x004fea0003900000 */
[----:B------:R-:W2:Y:S02]  /*8540*/  @!P0 SYNCS.PHASECHK.TRANS64 P0, [R0+URZ], R3 ;  /* 0x00000003000085a7 */ /* 0x000ea400080010ff */
[----:B--2---:R-:W-:Y:S05]  /*8550*/  @!P0 BRA `(.L_x_175) ;  /* 0xfffffffc00f08947 */ /* 0x004fea000383ffff */
[----:B------:R-:W-:Y:S05]  /*8560*/  BRA `(.L_x_176) ;  /* 0xffffffa8005c7947 */ /* 0x000fea000383ffff */
.L_x_57:
[----:B---3--:R-:W-:-:S07]  /*8570*/  MOV R0, UR4 ;  /* 0x0000000400007c02 */ /* 0x008fce0008000f00 */
.L_x_177:
[----:B-1----:R1:W2:Y:S02]  /*8580*/  SYNCS.PHASECHK.TRANS64.TRYWAIT P0, [R0+URZ], R3 ;  /* 0x00000003000075a7 */ /* 0x0022a400080011ff */
[----:B--2---:R-:W-:Y:S05]  /*8590*/  @!P0 NANOSLEEP.SYNCS 0x989680 ;  /* 0x009896800000895d */ /* 0x004fea0003900000 */
[----:B------:R-:W2:Y:S02]  /*85a0*/  @!P0 SYNCS.PHASECHK.TRANS64 P0, [R0+URZ], R3 ;  /* 0x00000003000085a7 */ /* 0x000ea400080010ff */
[----:B--2---:R-:W-:Y:S05]  /*85b0*/  @!P0 BRA `(.L_x_177) ;  /* 0xfffffffc00f08947 */ /* 0x004fea000383ffff */
[----:B------:R-:W-:Y:S05]  /*85c0*/  BRA `(.L_x_178) ;  /* 0xffffffa800687947 */ /* 0x000fea000383ffff */
.L_x_58:
[----:B---3--:R-:W-:-:S07]  /*85d0*/  MOV R0, UR4 ;  /* 0x0000000400007c02 */ /* 0x008fce0008000f00 */
.L_x_179:
[----:B-1----:R1:W2:Y:S02]  /*85e0*/  SYNCS.PHASECHK.TRANS64.TRYWAIT P0, [R0+URZ], R3 ;  /* 0x00000003000075a7 */ /* 0x0022a400080011ff */
[----:B--2---:R-:W-:Y:S05]  /*85f0*/  @!P0 NANOSLEEP.SYNCS 0x989680 ;  /* 0x009896800000895d */ /* 0x004fea0003900000 */
[----:B------:R-:W2:Y:S02]  /*8600*/  @!P0 SYNCS.PHASECHK.TRANS64 P0, [R0+URZ], R3 ;  /* 0x00000003000085a7 */ /* 0x000ea400080010ff */
[----:B--2---:R-:W-:Y:S05]  /*8610*/  @!P0 BRA `(.L_x_179) ;  /* 0xfffffffc00f08947 */ /* 0x004fea000383ffff */
[----:B------:R-:W-:Y:S05]  /*8620*/  BRA `(.L_x_180) ;  /* 0xffffffa800747947 */ /* 0x000fea000383ffff */
.L_x_59:
[----:B---3--:R-:W-:-:S07]  /*8630*/  MOV R0, UR4 ;  /* 0x0000000400007c02 */ /* 0x008fce0008000f00 */
.L_x_181:
[----:B-1----:R1:W2:Y:S02]  /*8640*/  SYNCS.PHASECHK.TRANS64.TRYWAIT P0, [R0+URZ], R3 ;  /* 0x00000003000075a7 */ /* 0x0022a400080011ff */
[----:B--2---:R-:W-:Y:S05]  /*8650*/  @!P0 NANOSLEEP.SYNCS 0x989680 ;  /* 0x009896800000895d */ /* 0x004fea0003900000 */
[----:B------:R-:W2:Y:S02]  /*8660*/  @!P0 SYNCS.PHASECHK.TRANS64 P0, [R0+URZ], R3 ;  /* 0x00000003000085a7 */ /* 0x000ea400080010ff */
[----:B--2---:R-:W-:Y:S05]  /*8670*/  @!P0 BRA `(.L_x_181) ;  /* 0xfffffffc00f08947 */ /* 0x004fea000383ffff */
[----:B------:R-:W-:Y:S05]  /*8680*/  BRA `(.L_x_182) ;  /* 0xffffffa800807947 */ /* 0x000fea000383ffff */
.L_x_62:
[----:B-1----:R1:W2:Y:S02]  /*8690*/  SYNCS.PHASECHK.TRANS64.TRYWAIT P0, [R0+URZ+0x1b0], R5 ;  /* 0x0001b005000075a7 */ /* 0x0022a400080011ff */
[----:B--2---:R-:W-:Y:S05]  /*86a0*/  @!P0 NANOSLEEP.SYNCS 0x989680 ;  /* 0x009896800000895d */ /* 0x004fea0003900000 */
[----:B------:R-:W2:Y:S02]  /*86b0*/  @!P0 SYNCS.PHASECHK.TRANS64 P0, [R0+URZ+0x1b0], R5 ;  /* 0x0001b005000085a7 */ /* 0x000ea400080010ff */
[----:B--2---:R-:W-:Y:S05]  /*86c0*/  @!P0 BRA `(.L_x_62) ;  /* 0xfffffffc00f08947 */ /* 0x004fea000383ffff */
[----:B------:R-:W-:Y:S05]  /*86d0*/  BRA `(.L_x_183) ;  /* 0xffffffa800e07947 */ /* 0x000fea000383ffff */
.L_x_63:
[----:B------:R-:W-:-:S07]  /*86e0*/  MOV R0, UR5 ;  /* 0x0000000500007c02 */ /* 0x000fce0008000f00 */
.L_x_184:
[----:B-1----:R1:W2:Y:S02]  /*86f0*/  SYNCS.PHASECHK.TRANS64.TRYWAIT P0, [R0+URZ+0x160], R7 ;  /* 0x00016007000075a7 */ /* 0x0022a400080011ff */
[----:B--2---:R-:W-:Y:S05]  /*8700*/  @!P0 NANOSLEEP.SYNCS 0x989680 ;  /* 0x009896800000895d */ /* 0x004fea0003900000 */
[----:B------:R-:W2:Y:S02]  /*8710*/  @!P0 SYNCS.PHASECHK.TRANS64 P0, [R0+URZ+0x160], R7 ;  /* 0x00016007000085a7 */ /* 0x000ea400080010ff */
[----:B--2---:R-:W-:Y:S05]  /*8720*/  @!P0 BRA `(.L_x_184) ;  /* 0xfffffffc00f08947 */ /* 0x004fea000383ffff */
[----:B------:R-:W-:Y:S05]  /*8730*/  BRA `(.L_x_185) ;  /* 0xffffffa800f07947 */ /* 0x000fea000383ffff */
.L_x_64:
[----:B-1----:R1:W2:Y:S02]  /*8740*/  SYNCS.PHASECHK.TRANS64.TRYWAIT P1, [R0+URZ+0x150], R5 ;  /* 0x00015005000075a7 */ /* 0x0022a400080211ff */
[----:B--2---:R-:W-:Y:S05]  /*8750*/  @!P1 NANOSLEEP.SYNCS 0x989680 ;  /* 0x009896800000995d */ /* 0x004fea0003900000 */
[----:B------:R-:W2:Y:S02]  /*8760*/  @!P1 SYNCS.PHASECHK.TRANS64 P1, [R0+URZ+0x150], R5 ;  /* 0x00015005000095a7 */ /* 0x000ea400080210ff */
[----:B--2---:R-:W-:Y:S05]  /*8770*/  @!P1 BRA `(.L_x_64) ;  /* 0xfffffffc00f09947 */ /* 0x004fea000383ffff */
[----:B------:R-:W-:Y:S05]  /*8780*/  BRA `(.L_x_186) ;  /* 0xffffffac00207947 */ /* 0x000fea000383ffff */
.L_x_67:
[----:B------:R-:W-:-:S07]  /*8790*/  MOV R0, UR5 ;  /* 0x0000000500007c02 */ /* 0x000fce0008000f00 */
.L_x_187:
[----:B-1----:R1:W2:Y:S02]  /*87a0*/  SYNCS.PHASECHK.TRANS64.TRYWAIT P0, [R0+URZ+0x160], R3 ;  /* 0x00016003000075a7 */ /* 0x0022a400080011ff */
[----:B--2---:R-:W-:Y:S05]  /*87b0*/  @!P0 NANOSLEEP.SYNCS 0x989680 ;  /* 0x009896800000895d */ /* 0x004fea0003900000 */
[----:B------:R-:W2:Y:S02]  /*87c0*/  @!P0 SYNCS.PHASECHK.TRANS64 P0, [R0+URZ+0x160], R3 ;  /* 0x00016003000085a7 */ /* 0x000ea400080010ff */
[----:B--2---:R-:W-:Y:S05]  /*87d0*/  @!P0 BRA `(.L_x_187) ;  /* 0xfffffffc00f08947 */ /* 0x004fea000383ffff */
[----:B------:R-:W-:Y:S05]  /*87e0*/  BRA `(.L_x_66) ;  /* 0xffffffac00747947 */ /* 0x000fea000383ffff */
.L_x_76:
[----:B-1----:R-:W-:-:S04]  /*87f0*/  MOV R4, UR6 ;  /* 0x0000000600047c02 */ /* 0x002fc80008000f00 */
[----:B------:R1:W2:Y:S03]  /*8800*/  SYNCS.PHASECHK.TRANS64.TRYWAIT P0, [R4+URZ+0x8], R5 ;  /* 0x00000805040075a7 */ /* 0x0002a600080011ff */
[----:B--2---:R-:W-:Y:S05]  /*8810*/  @!P0 NANOSLEEP.SYNCS 0x989680 ;  /* 0x009896800000895d */ /* 0x004fea0003900000 */
[----:B------:R-:W2:Y:S02]  /*8820*/  @!P0 SYNCS.PHASECHK.TRANS64 P0, [R4+URZ+0x8], R5 ;  /* 0x00000805040085a7 */ /* 0x000ea400080010ff */
[----:B--2---:R-:W-:Y:S05]  /*8830*/  @!P0 BRA `(.L_x_76) ;  /* 0xfffffffc00ec8947 */ /* 0x004fea000383ffff */
[----:B------:R-:W-:Y:S05]  /*8840*/  BRA `(.L_x_75) ;  /* 0xffffffb000287947 */ /* 0x000fea000383ffff */
.L_x_78:
[----:B------:R-:W-:Y:S01]  /*8850*/  BSSY B0, `(.L_x_188) ;  /* 0x0000006000007945 */ /* 0x000fe20003800000 */
[----:B------:R-:W-:-:S07]  /*8860*/  MOV R15, 0xffffffff ;  /* 0xffffffff000f7802 */ /* 0x000fce0000000f00 */
[----:B-1---5:R-:W-:Y:S05]  /*8870*/  WARPSYNC.COLLECTIVE R15, `(.L_x_189) ;  /* 0x000000000f0c7348 */ /* 0x022fea0003c00000 */
[----:B------:R-:W-:Y:S02]  /*8880*/  ELECT P6, UR79, PT ;  /* 0x00000000004f782f */ /* 0x000fe400038c0000 */
[----:B------:R-:W-:Y:S01]  /*8890*/  MOV R14, UR79 ;  /* 0x0000004f000e7c02 */ /* 0x000fe20008000f00 */
[----:B-1---5:R-:W-:Y:S10]  /*88a0*/  ENDCOLLECTIVE ;  /* 0x000000000000791b */ /* 0x022ff40003800000 */
.L_x_189:
[----:B------:R-:W-:Y:S05]  /*88b0*/  BSYNC B0 ;  /* 0x0000000000007941 */ /* 0x000fea0003800000 */
.L_x_188:
[----:B------:R-:W-:Y:S05]  /*88c0*/  BRA `(.L_x_190) ;  /* 0xffffffb000587947 */ /* 0x000fea000383ffff */
.L_x_80:
[----:B-1----:R-:W-:-:S04]  /*88d0*/  MOV R2, UR6 ;  /* 0x0000000600027c02 */ /* 0x002fc80008000f00 */
[----:B------:R1:W2:Y:S03]  /*88e0*/  SYNCS.PHASECHK.TRANS64.TRYWAIT P0, [R2+URZ+0x8], R3 ;  /* 0x00000803020075a7 */ /* 0x0002a600080011ff */
[----:B--2---:R-:W-:Y:S05]  /*88f0*/  @!P0 NANOSLEEP.SYNCS 0x989680 ;  /* 0x009896800000895d */ /* 0x004fea0003900000 */
[----:B------:R-:W2:Y:S02]  /*8900*/  @!P0 SYNCS.PHASECHK.TRANS64 P0, [R2+URZ+0x8], R3 ;  /* 0x00000803020085a7 */ /* 0x000ea400080010ff */
[----:B--2---:R-:W-:Y:S05]  /*8910*/  @!P0 BRA `(.L_x_80) ;  /* 0xfffffffc00ec8947 */ /* 0x004fea000383ffff */
[----:B------:R-:W-:Y:S05]  /*8920*/  BRA `(.L_x_79) ;  /* 0xffffffb0005c7947 */ /* 0x000fea000383ffff */
.L_x_81:
[----:B-1----:R1:W2:Y:S02]  /*8930*/  SYNCS.PHASECHK.TRANS64.TRYWAIT P0, [R0+URZ+0x150], R5 ;  /* 0x00015005000075a7 */ /* 0x0022a400080011ff */
[----:B--2---:R-:W-:Y:S05]  /*8940*/  @!P0 NANOSLEEP.SYNCS 0x989680 ;  /* 0x009896800000895d */ /* 0x004fea0003900000 */
[----:B------:R-:W2:Y:S02]  /*8950*/  @!P0 SYNCS.PHASECHK.TRANS64 P0, [R0+URZ+0x150], R5 ;  /* 0x00015005000085a7 */ /* 0x000ea400080010ff */
[----:B--2---:R-:W-:Y:S05]  /*8960*/  @!P0 BRA `(.L_x_81) ;  /* 0xfffffffc00f08947 */ /* 0x004fea000383ffff */
[----:B------:R-:W-:Y:S05]  /*8970*/  BRA `(.L_x_191) ;  /* 0xffffffb400487947 */ /* 0x000fea000383ffff */
.L_x_83:
[----:B------:R-:W-:-:S07]  /*8980*/  MOV R0, UR9 ;  /* 0x0000000900007c02 */ /* 0x000fce0008000f00 */
.L_x_192:
[----:B-1----:R1:W2:Y:S02]  /*8990*/  SYNCS.PHASECHK.TRANS64.TRYWAIT P0, [R0+URZ+0x190], R5 ;  /* 0x00019005000075a7 */ /* 0x0022a400080011ff */
[----:B--2---:R-:W-:Y:S05]  /*89a0*/  @!P0 NANOSLEEP.SYNCS 0x989680 ;  /* 0x009896800000895d */ /* 0x004fea0003900000 */
[----:B------:R-:W2:Y:S02]  /*89b0*/  @!P0 SYNCS.PHASECHK.TRANS64 P0, [R0+URZ+0x190], R5 ;  /* 0x00019005000085a7 */ /* 0x000ea400080010ff */
[----:B--2---:R-:W-:Y:S05]  /*89c0*/  @!P0 BRA `(.L_x_192) ;  /* 0xfffffffc00f08947 */ /* 0x004fea000383ffff */
[----:B------:R-:W-:Y:S05]  /*89d0*/  BRA `(.L_x_193) ;  /* 0xffffffb400947947 */ /* 0x000fea000383ffff */
.L_x_86:
[----:B------:R-:W-:Y:S07]  /*89e0*/  MOV R0, UR8 ;  /* 0x0000000800007c02 */ /* 0x000fee0008000f00 */
.L_x_194:
[----:B-1----:R1:W2:Y:S02]  /*89f0*/  SYNCS.PHASECHK.TRANS64.TRYWAIT P0, [R0+URZ], R5 ;  /* 0x00000005000075a7 */ /* 0x0022a400080011ff */
[----:B--2---:R-:W-:Y:S05]  /*8a00*/  @!P0 NANOSLEEP.SYNCS 0x989680 ;  /* 0x009896800000895d */ /* 0x004fea0003900000 */
[----:B------:R-:W2:Y:S02]  /*8a10*/  @!P0 SYNCS.PHASECHK.TRANS64 P0, [R0+URZ], R5 ;  /* 0x00000005000085a7 */ /* 0x000ea400080010ff */
[----:B--2---:R-:W-:Y:S05]  /*8a20*/  @!P0 BRA `(.L_x_194) ;  /* 0xfffffffc00f08947 */ /* 0x004fea000383ffff */
[----:B------:R-:W-:Y:S05]  /*8a30*/  BRA `(.L_x_85) ;  /* 0xffffffb400a87947 */ /* 0x000fea000383ffff */
.L_x_90:
[----:B-1----:R-:W-:-:S07]  /*8a40*/  MOV R0, UR8 ;  /* 0x0000000800007c02 */ /* 0x002fce0008000f00 */
.L_x_195:
[----:B-1----:R1:W2:Y:S02]  /*8a50*/  SYNCS.PHASECHK.TRANS64.TRYWAIT P0, [R0+URZ], R3 ;  /* 0x00000003000075a7 */ /* 0x0022a400080011ff */
[----:B--2---:R-:W-:Y:S05]  /*8a60*/  @!P0 NANOSLEEP.SYNCS 0x989680 ;  /* 0x009896800000895d */ /* 0x004fea0003900000 */
[----:B------:R-:W2:Y:S02]  /*8a70*/  @!P0 SYNCS.PHASECHK.TRANS64 P0, [R0+URZ], R3 ;  /* 0x00000003000085a7 */ /* 0x000ea400080010ff */
[----:B--2---:R-:W-:Y:S05]  /*8a80*/  @!P0 BRA `(.L_x_195) ;  /* 0xfffffffc00f08947 */ /* 0x004fea000383ffff */
[----:B------:R-:W-:Y:S05]  /*8a90*/  BRA `(.L_x_196) ;  /* 0xffffffb8009c7947 */ /* 0x000fea000383ffff */
.L_x_91:
[----:B------:R-:W-:-:S07]  /*8aa0*/  MOV R0, UR8 ;  /* 0x0000000800007c02 */ /* 0x000fce0008000f00 */
.L_x_197:
[----:B-1----:R1:W2:Y:S02]  /*8ab0*/  SYNCS.PHASECHK.TRANS64.TRYWAIT P0, [R0+URZ], R3 ;  /* 0x00000003000075a7 */ /* 0x0022a400080011ff */
[----:B--2---:R-:W-:Y:S05]  /*8ac0*/  @!P0 NANOSLEEP.SYNCS 0x989680 ;  /* 0x009896800000895d */ /* 0x004fea0003900000 */
[----:B------:R-:W2:Y:S02]  /*8ad0*/  @!P0 SYNCS.PHASECHK.TRANS64 P0, [R0+URZ], R3 ;  /* 0x00000003000085a7 */ /* 0x000ea400080010ff */
[----:B--2---:R-:W-:Y:S05]  /*8ae0*/  @!P0 BRA `(.L_x_197) ;  /* 0xfffffffc00f08947 */ /* 0x004fea000383ffff */
[----:B------:R-:W-:Y:S05]  /*8af0*/  BRA `(.L_x_198) ;  /* 0xffffffb800a87947 */ /* 0x000fea000383ffff */
.L_x_92:
[----:B------:R-:W-:-:S07]  /*8b00*/  MOV R0, UR8 ;  /* 0x0000000800007c02 */ /* 0x000fce0008000f00 */
.L_x_199:
[----:B-1----:R1:W2:Y:S02]  /*8b10*/  SYNCS.PHASECHK.TRANS64.TRYWAIT P0, [R0+URZ], R3 ;  /* 0x00000003000075a7 */ /* 0x0022a400080011ff */
[----:B--2---:R-:W-:Y:S05]  /*8b20*/  @!P0 NANOSLEEP.SYNCS 0x989680 ;  /* 0x009896800000895d */ /* 0x004fea0003900000 */
[----:B------:R-:W2:Y:S02]  /*8b30*/  @!P0 SYNCS.PHASECHK.TRANS64 P0, [R0+URZ], R3 ;  /* 0x00000003000085a7 */ /* 0x000ea400080010ff */
[----:B--2---:R-:W-:Y:S05]  /*8b40*/  @!P0 BRA `(.L_x_199) ;  /* 0xfffffffc00f08947 */ /* 0x004fea000383ffff */
[----:B------:R-:W-:Y:S05]  /*8b50*/  BRA `(.L_x_200) ;  /* 0xffffffb800b47947 */ /* 0x000fea000383ffff */
.L_x_95:
[----:B------:R-:W-:-:S07]  /*8b60*/  MOV R0, UR7 ;  /* 0x0000000700007c02 */ /* 0x000fce0008000f00 */
.L_x_201:
[----:B-1----:R1:W2:Y:S02]  /*8b70*/  SYNCS.PHASECHK.TRANS64.TRYWAIT P1, [R0+URZ+0x1d0], R3 ;  /* 0x0001d003000075a7 */ /* 0x0022a400080211ff */
[----:B--2---:R-:W-:Y:S05]  /*8b80*/  @!P1 NANOSLEEP.SYNCS 0x989680 ;  /* 0x009896800000995d */ /* 0x004fea0003900000 */
[----:B------:R-:W2:Y:S02]  /*8b90*/  @!P1 SYNCS.PHASECHK.TRANS64 P1, [R0+URZ+0x1d0], R3 ;  /* 0x0001d003000095a7 */ /* 0x000ea400080210ff */
[----:B--2---:R-:W-:Y:S05]  /*8ba0*/  @!P1 BRA `(.L_x_201) ;  /* 0xfffffffc00f09947 */ /* 0x004fea000383ffff */
[----:B------:R-:W-:Y:S05]  /*8bb0*/  BRA `(.L_x_202) ;  /* 0xffffffbc00007947 */ /* 0x000fea000383ffff */
.L_x_100:
[----:B--2---:R2:W4:Y:S02]  /*8bc0*/  SYNCS.PHASECHK.TRANS64.TRYWAIT P0, [R0+URZ+0x150], R3 ;  /* 0x00015003000075a7 */ /* 0x00452400080011ff */
[----:B----4-:R-:W-:Y:S05]  /*8bd0*/  @!P0 NANOSLEEP.SYNCS 0x989680 ;  /* 0x009896800000895d */ /* 0x010fea0003900000 */
[----:B------:R-:W4:Y:S02]  /*8be0*/  @!P0 SYNCS.PHASECHK.TRANS64 P0, [R0+URZ+0x150], R3 ;  /* 0x00015003000085a7 */ /* 0x000f2400080010ff */
[----:B----4-:R-:W-:Y:S05]  /*8bf0*/  @!P0 BRA `(.L_x_100) ;  /* 0xfffffffc00f08947 */ /* 0x010fea000383ffff */
[----:B------:R-:W-:Y:S05]  /*8c00*/  BRA `(.L_x_203) ;  /* 0xffffffc000047947 */ /* 0x000fea000383ffff */
.L_x_103:
[----:B------:R-:W-:Y:S07]  /*8c10*/  MOV R0, UR7 ;  /* 0x0000000700007c02 */ /* 0x000fee0008000f00 */
.L_x_204:
[----:B--2---:R2:W4:Y:S02]  /*8c20*/  SYNCS.PHASECHK.TRANS64.TRYWAIT P0, [R0+URZ+0x148], R3 ;  /* 0x00014803000075a7 */ /* 0x00452400080011ff */
[----:B----4-:R-:W-:Y:S05]  /*8c30*/  @!P0 NANOSLEEP.SYNCS 0x989680 ;  /* 0x009896800000895d */ /* 0x010fea0003900000 */
[----:B------:R-:W4:Y:S02]  /*8c40*/  @!P0 SYNCS.PHASECHK.TRANS64 P0, [R0+URZ+0x148], R3 ;  /* 0x00014803000085a7 */ /* 0x000f2400080010ff */
[----:B----4-:R-:W-:Y:S05]  /*8c50*/  @!P0 BRA `(.L_x_204) ;  /* 0xfffffffc00f08947 */ /* 0x010fea000383ffff */
[----:B------:R-:W-:Y:S05]  /*8c60*/  BRA `(.L_x_102) ;  /* 0xffffffc000e47947 */ /* 0x000fea000383ffff */
.L_x_106:
[----:B------:R-:W-:Y:S07]  /*8c70*/  MOV R0, UR15 ;  /* 0x0000000f00007c02 */ /* 0x000fee0008000f00 */
.L_x_205:
[----:B-1----:R1:W2:Y:S02]  /*8c80*/  SYNCS.PHASECHK.TRANS64.TRYWAIT P0, [R0+URZ+0x128], R3 ;  /* 0x00012803000075a7 */ /* 0x0022a400080011ff */
[----:B--2---:R-:W-:Y:S05]  /*8c90*/  @!P0 NANOSLEEP.SYNCS 0x989680 ;  /* 0x009896800000895d */ /* 0x004fea0003900000 */
[----:B------:R-:W2:Y:S02]  /*8ca0*/  @!P0 SYNCS.PHASECHK.TRANS64 P0, [R0+URZ+0x128], R3 ;  /* 0x00012803000085a7 */ /* 0x000ea400080010ff */
[----:B--2---:R-:W-:Y:S05]  /*8cb0*/  @!P0 BRA `(.L_x_205) ;  /* 0xfffffffc00f08947 */ /* 0x004fea000383ffff */
[----:B------:R-:W-:Y:S05]  /*8cc0*/  BRA `(.L_x_206) ;  /* 0xffffffc4005c7947 */ /* 0x000fea000383ffff */
.L_x_107:
[----:B------:R-:W-:Y:S07]  /*8cd0*/  MOV R3, UR13 ;  /* 0x0000000d00037c02 */ /* 0x000fee0008000f00 */
.L_x_207:
[----:B-1----:R1:W2:Y:S02]  /*8ce0*/  SYNCS.PHASECHK.TRANS64.TRYWAIT P0, [R3+URZ+0x128], R12 ;  /* 0x0001280c030075a7 */ /* 0x0022a400080011ff */
[----:B--2---:R-:W-:Y:S05]  /*8cf0*/  @!P0 NANOSLEEP.SYNCS 0x989680 ;  /* 0x009896800000895d */ /* 0x004fea0003900000 */
[----:B------:R-:W2:Y:S02]  /*8d00*/  @!P0 SYNCS.PHASECHK.TRANS64 P0, [R3+URZ+0x128], R12 ;  /* 0x0001280c030085a7 */ /* 0x000ea400080010ff */
[----:B--2---:R-:W-:Y:S05]  /*8d10*/  @!P0 BRA `(.L_x_207) ;  /* 0xfffffffc00f08947 */ /* 0x004fea000383ffff */
[----:B------:R-:W-:Y:S05]  /*8d20*/  BRA `(.L_x_208) ;  /* 0xffffffc800187947 */ /* 0x000fea000383ffff */
.L_x_109:
[----:B------:R-:W-:-:S07]  /*8d30*/  MOV R0, UR4 ;  /* 0x0000000400007c02 */ /* 0x000fce0008000f00 */
.L_x_209:
[----:B-1----:R1:W4:Y:S02]  /*8d40*/  SYNCS.PHASECHK.TRANS64.TRYWAIT P0, [R0+URZ], R3 ;  /* 0x00000003000075a7 */ /* 0x00232400080011ff */
[----:B----4-:R-:W-:Y:S05]  /*8d50*/  @!P0 NANOSLEEP.SYNCS 0x989680 ;  /* 0x009896800000895d */ /* 0x010fea0003900000 */
[----:B------:R-:W4:Y:S02]  /*8d60*/  @!P0 SYNCS.PHASECHK.TRANS64 P0, [R0+URZ], R3 ;  /* 0x00000003000085a7 */ /* 0x000f2400080010ff */
[----:B----4-:R-:W-:Y:S05]  /*8d70*/  @!P0 BRA `(.L_x_209) ;  /* 0xfffffffc00f08947 */ /* 0x010fea000383ffff */
[----:B------:R-:W-:Y:S05]  /*8d80*/  BRA `(.L_x_210) ;  /* 0xffffffc800c07947 */ /* 0x000fea000383ffff */
.L_x_110:
[----:B------:R-:W-:-:S07]  /*8d90*/  MOV R0, UR4 ;  /* 0x0000000400007c02 */ /* 0x000fce0008000f00 */
.L_x_211:
[----:B-1----:R1:W4:Y:S02]  /*8da0*/  SYNCS.PHASECHK.TRANS64.TRYWAIT P0, [R0+URZ], R3 ;  /* 0x00000003000075a7 */ /* 0x00232400080011ff */
[----:B----4-:R-:W-:Y:S05]  /*8db0*/  @!P0 NANOSLEEP.SYNCS 0x989680 ;  /* 0x009896800000895d */ /* 0x010fea0003900000 */
[----:B------:R-:W4:Y:S02]  /*8dc0*/  @!P0 SYNCS.PHASECHK.TRANS64 P0, [R0+URZ], R3 ;  /* 0x00000003000085a7 */ /* 0x000f2400080010ff */
[----:B----4-:R-:W-:Y:S05]  /*8dd0*/  @!P0 BRA `(.L_x_211) ;  /* 0xfffffffc00f08947 */ /* 0x010fea000383ffff */
[----:B------:R-:W-:Y:S05]  /*8de0*/  BRA `(.L_x_212) ;  /* 0xffffffc800cc7947 */ /* 0x000fea000383ffff */
.L_x_112:
[----:B--2---:R2:W4:Y:S02]  /*8df0*/  SYNCS.PHASECHK.TRANS64.TRYWAIT P0, [R0+URZ+0x150], R3 ;  /* 0x00015003000075a7 */ /* 0x00452400080011ff */
[----:B----4-:R-:W-:Y:S05]  /*8e00*/  @!P0 NANOSLEEP.SYNCS 0x989680 ;  /* 0x009896800000895d */ /* 0x010fea0003900000 */
[----:B------:R-:W4:Y:S02]  /*8e10*/  @!P0 SYNCS.PHASECHK.TRANS64 P0, [R0+URZ+0x150], R3 ;  /* 0x00015003000085a7 */ /* 0x000f2400080010ff */
[----:B----4-:R-:W-:Y:S05]  /*8e20*/  @!P0 BRA `(.L_x_112) ;  /* 0xfffffffc00f08947 */ /* 0x010fea000383ffff */
[----:B------:R-:W-:Y:S05]  /*8e30*/  BRA `(.L_x_213) ;  /* 0xffffffcc00b07947 */ /* 0x000fea000383ffff */
.L_x_122:
[----:B-1----:R1:W3:Y:S02]  /*8e40*/  SYNCS.PHASECHK.TRANS64.TRYWAIT P1, [R0+URZ+0x110], R5 ;  /* 0x00011005000075a7 */ /* 0x0022e400080211ff */
[----:B---3--:R-:W-:Y:S05]  /*8e50*/  @!P1 NANOSLEEP.SYNCS 0x989680 ;  /* 0x009896800000995d */ /* 0x008fea0003900000 */
[----:B------:R-:W3:Y:S02]  /*8e60*/  @!P1 SYNCS.PHASECHK.TRANS64 P1, [R0+URZ+0x110], R5 ;  /* 0x00011005000095a7 */ /* 0x000ee400080210ff */
[----:B---3--:R-:W-:Y:S05]  /*8e70*/  @!P1 BRA `(.L_x_122) ;  /* 0xfffffffc00f09947 */ /* 0x008fea000383ffff */
[----:B------:R-:W-:Y:S05]  /*8e80*/  BRA `(.L_x_121) ;  /* 0xffffffd800c87947 */ /* 0x000fea000383ffff */
.L_x_124:
[----:B-1----:R1:W4:Y:S02]  /*8e90*/  SYNCS.PHASECHK.TRANS64.TRYWAIT P0, [R76+URZ+0x170], R3 ;  /* 0x000170034c0075a7 */ /* 0x00232400080011ff */
[----:B----4-:R-:W-:Y:S05]  /*8ea0*/  @!P0 NANOSLEEP.SYNCS 0x989680 ;  /* 0x009896800000895d */ /* 0x010fea0003900000 */
[----:B------:R-:W4:Y:S02]  /*8eb0*/  @!P0 SYNCS.PHASECHK.TRANS64 P0, [R76+URZ+0x170], R3 ;  /* 0x000170034c0085a7 */ /* 0x000f2400080010ff */
[----:B----4-:R-:W-:Y:S05]  /*8ec0*/  @!P0 BRA `(.L_x_124) ;  /* 0xfffffffc00f08947 */ /* 0x010fea000383ffff */
[----:B------:R-:W-:Y:S05]  /*8ed0*/  BRA `(.L_x_123) ;  /* 0xffffffd800f87947 */ /* 0x000fea000383ffff */
.L_x_135:
[----:B--2---:R2:W3:Y:S02]  /*8ee0*/  SYNCS.PHASECHK.TRANS64.TRYWAIT P0, [R2+URZ+0x110], R83 ;  /* 0x00011053020075a7 */ /* 0x0044e400080011ff */
[----:B---3--:R-:W-:Y:S05]  /*8ef0*/  @!P0 NANOSLEEP.SYNCS 0x989680 ;  /* 0x009896800000895d */ /* 0x008fea0003900000 */
[----:B------:R-:W3:Y:S02]  /*8f00*/  @!P0 SYNCS.PHASECHK.TRANS64 P0, [R2+URZ+0x110], R83 ;  /* 0x00011053020085a7 */ /* 0x000ee400080010ff */
[----:B---3--:R-:W-:Y:S05]  /*8f10*/  @!P0 BRA `(.L_x_135) ;  /* 0xfffffffc00f08947 */ /* 0x008fea000383ffff */
[----:B------:R-:W-:Y:S05]  /*8f20*/  BRA `(.L_x_134) ;  /* 0xffffffe4001c7947 */ /* 0x000fea000383ffff */
        .weak           $__internal_0_$__cuda_sm10x_tcgen05_guardrail_trap_col_being_dealloced_not_returned_by_alloc
        .type           $__internal_0_$__cuda_sm10x_tcgen05_guardrail_trap_col_being_dealloced_not_returned_by_alloc,@function
        .size           $__internal_0_$__cuda_sm10x_tcgen05_guardrail_trap_col_being_dealloced_not_returned_by_alloc,($__internal_1_$__cuda_sm10x_tcgen05_guardrail_trap_phase_invalid_during_alloc - $__internal_0_$__cuda_sm10x_tcgen05_guardrail_trap_col_being_dealloced_not_returned_by_alloc)
$__internal_0_$__cuda_sm10x_tcgen05_guardrail_trap_col_being_dealloced_not_returned_by_alloc:
[----:B------:R-:W-:Y:S05]  /*8f30*/  BPT.TRAP 0x1 ;  /* 0x000000040000795c */ /* 0x000fea0000300000 */
[----:B------:R-:W-:-:S04]  /*8f40*/  HFMA2 R3, -RZ, RZ, 0, 0 ;  /* 0x00000000ff037431 */ /* 0x000fc800000001ff */
[----:B------:R-:W-:Y:S05]  /*8f50*/  RET.REL.NODEC R2 `(_ZN7cutlass13device_kernelINS_4gemm6kernel13GemmUniversalIN4cute5tupleIJiiiiEEENS1_10collective13CollectiveMmaINS1_35MainloopSm100TmaUmmaWarpSpecializedILi17ELi2ELi4ENS5_IJNS4_1CILi2EEENSA_ILi1EEESC_EEEEENS5_IJNSA_ILi128EEENSA_ILi64EEESG_EEENS_6half_tENS5_IJlSC_lEEESI_SJ_NS4_8TiledMMAINS4_8MMA_AtomIJNS4_26SM100_MMA_F16BF16_2x1SM_SSISI_SI_fLi128ELi64ELNS4_4UMMA5MajorE0ELSO_0ELNSN_7ScaleInE0ELSP_0EEEEEENS4_6LayoutINS5_IJSC_SC_SC_EEENS5_IJNSA_ILi0EEESU_SU_EEEEENS5_IJNS4_10UnderscoreESX_SX_EEEEENS4_18SM100_TMA_2SM_LOADENS4_14ComposedLayoutINS4_7SwizzleILi3ELi4ELi3EEENS4_18smem_ptr_flag_bitsILi16EEENSS_INS5_IJNSA_ILi8EEESG_EEENS5_IJSG_SC_EEEEEEEvNS4_8identityES10_S1A_vS1B_EENS_8epilogue10collective18CollectiveEpilogueINS1D_23Sm100TmaWarpSpecializedILi3ELi2ELi16ELb1ELb0EEEJNS5_IJSG_SG_SG_EEENS5_IJNSS_ISG_SC_EENSS_INS5_IJNSA_ILi16EEESB_EEENS5_IJSC_NSA_ILi32EEEEEEEEEEESI_SJ_SI_SJ_NS1D_6fusion15FusionCallbacksIS1H_NS1Q_17LinearCombinationISI_fSI_fLNS_15FloatRoundStyleE2EEES1I_S1P_JEEENS4_5SM1004TMEM4LOAD26SM100_TMEM_LOAD_32dp32b16xENS4_13SM90_TMA_LOADENS11_INS12_ILi1ELi4ELi3EEES15_NSS_INS5_IJS16_S1K_EEENS5_IJS1K_SC_EEEEEEENS4_39AutoVectorizingCopyWithAssumedAlignmentILi128EEENS4_14SM90_TMA_STOREES25_S27_S27_EEEvvEEEEvNT_6ParamsE) ;  /* 0xffffff7002287950 */ /* 0x000fea0003c3ffff */
        .weak           $__internal_1_$__cuda_sm10x_tcgen05_guardrail_trap_phase_invalid_during_alloc
        .type           $__internal_1_$__cuda_sm10x_tcgen05_guardrail_trap_phase_invalid_during_alloc,@function
        .size           $__internal_1_$__cuda_sm10x_tcgen05_guardrail_trap_phase_invalid_during_alloc,($__internal_2_$__cuda_sm10x_tcgen05_guardrail_trap_unallocated_columns_being_dealloced - $__internal_1_$__cuda_sm10x_tcgen05_guardrail_trap_phase_invalid_during_alloc)
$__internal_1_$__cuda_sm10x_tcgen05_guardrail_trap_phase_invalid_during_alloc:
[----:B------:R-:W-:Y:S05]  /*8f60*/  BPT.TRAP 0x1 ;  /* 0x000000040000795c */ /* 0x000fea0000300000 */
[----:B------:R-:W-:-:S04]  /*8f70*/  MOV R3, 0x0 ;  /* 0x0000000000037802 */ /* 0x000fc80000000f00 */
[----:B------:R-:W-:Y:S05]  /*8f80*/  RET.REL.NODEC R2 `(_ZN7cutlass13device_kernelINS_4gemm6kernel13GemmUniversalIN4cute5tupleIJiiiiEEENS1_10collective13CollectiveMmaINS1_35MainloopSm100TmaUmmaWarpSpecializedILi17ELi2ELi4ENS5_IJNS4_1CILi2EEENSA_ILi1EEESC_EEEEENS5_IJNSA_ILi128EEENSA_ILi64EEESG_EEENS_6half_tENS5_IJlSC_lEEESI_SJ_NS4_8TiledMMAINS4_8MMA_AtomIJNS4_26SM100_MMA_F16BF16_2x1SM_SSISI_SI_fLi128ELi64ELNS4_4UMMA5MajorE0ELSO_0ELNSN_7ScaleInE0ELSP_0EEEEEENS4_6LayoutINS5_IJSC_SC_SC_EEENS5_IJNSA_ILi0EEESU_SU_EEEEENS5_IJNS4_10UnderscoreESX_SX_EEEEENS4_18SM100_TMA_2SM_LOADENS4_14ComposedLayoutINS4_7SwizzleILi3ELi4ELi3EEENS4_18smem_ptr_flag_bitsILi16EEENSS_INS5_IJNSA_ILi8EEESG_EEENS5_IJSG_SC_EEEEEEEvNS4_8identityES10_S1A_vS1B_EENS_8epilogue10collective18CollectiveEpilogueINS1D_23Sm100TmaWarpSpecializedILi3ELi2ELi16ELb1ELb0EEEJNS5_IJSG_SG_SG_EEENS5_IJNSS_ISG_SC_EENSS_INS5_IJNSA_ILi16EEESB_EEENS5_IJSC_NSA_ILi32EEEEEEEEEEESI_SJ_SI_SJ_NS1D_6fusion15FusionCallbacksIS1H_NS1Q_17LinearCombinationISI_fSI_fLNS_15FloatRoundStyleE2EEES1I_S1P_JEEENS4_5SM1004TMEM4LOAD26SM100_TMEM_LOAD_32dp32b16xENS4_13SM90_TMA_LOADENS11_INS12_ILi1ELi4ELi3EEES15_NSS_INS5_IJS16_S1K_EEENS5_IJS1K_SC_EEEEEEENS4_39AutoVectorizingCopyWithAssumedAlignmentILi128EEENS4_14SM90_TMA_STOREES25_S27_S27_EEEvvEEEEvNT_6ParamsE) ;  /* 0xffffff70021c7950 */ /* 0x000fea0003c3ffff */
        .weak           $__internal_2_$__cuda_sm10x_tcgen05_guardrail_trap_unallocated_columns_being_dealloced
        .type           $__internal_2_$__cuda_sm10x_tcgen05_guardrail_trap_unallocated_columns_being_dealloced,@function
        .size           $__internal_2_$__cuda_sm10x_tcgen05_guardrail_trap_unallocated_columns_being_dealloced,(.L_x_215 - $__internal_2_$__cuda_sm10x_tcgen05_guardrail_trap_unallocated_columns_being_dealloced)
$__internal_2_$__cuda_sm10x_tcgen05_guardrail_trap_unallocated_columns_being_dealloced:
[----:B------:R-:W-:Y:S05]  /*8f90*/  BPT.TRAP 0x1 ;  /* 0x000000040000795c */ /* 0x000fea0000300000 */
[----:B------:R-:W-:-:S04]  /*8fa0*/  HFMA2 R3, -RZ, RZ, 0, 0 ;  /* 0x00000000ff037431 */ /* 0x000fc800000001ff */
[----:B------:R-:W-:Y:S05]  /*8fb0*/  RET.REL.NODEC R2 `(_ZN7cutlass13device_kernelINS_4gemm6kernel13GemmUniversalIN4cute5tupleIJiiiiEEENS1_10collective13CollectiveMmaINS1_35MainloopSm100TmaUmmaWarpSpecializedILi17ELi2ELi4ENS5_IJNS4_1CILi2EEENSA_ILi1EEESC_EEEEENS5_IJNSA_ILi128EEENSA_ILi64EEESG_EEENS_6half_tENS5_IJlSC_lEEESI_SJ_NS4_8TiledMMAINS4_8MMA_AtomIJNS4_26SM100_MMA_F16BF16_2x1SM_SSISI_SI_fLi128ELi64ELNS4_4UMMA5MajorE0ELSO_0ELNSN_7ScaleInE0ELSP_0EEEEEENS4_6LayoutINS5_IJSC_SC_SC_EEENS5_IJNSA_ILi0EEESU_SU_EEEEENS5_IJNS4_10UnderscoreESX_SX_EEEEENS4_18SM100_TMA_2SM_LOADENS4_14ComposedLayoutINS4_7SwizzleILi3ELi4ELi3EEENS4_18smem_ptr_flag_bitsILi16EEENSS_INS5_IJNSA_ILi8EEESG_EEENS5_IJSG_SC_EEEEEEEvNS4_8identityES10_S1A_vS1B_EENS_8epilogue10collective18CollectiveEpilogueINS1D_23Sm100TmaWarpSpecializedILi3ELi2ELi16ELb1ELb0EEEJNS5_IJSG_SG_SG_EEENS5_IJNSS_ISG_SC_EENSS_INS5_IJNSA_ILi16EEESB_EEENS5_IJSC_NSA_ILi32EEEEEEEEEEESI_SJ_SI_SJ_NS1D_6fusion15FusionCallbacksIS1H_NS1Q_17LinearCombinationISI_fSI_fLNS_15FloatRoundStyleE2EEES1I_S1P_JEEENS4_5SM1004TMEM4LOAD26SM100_TMEM_LOAD_32dp32b16xENS4_13SM90_TMA_LOADENS11_INS12_ILi1ELi4ELi3EEES15_NSS_INS5_IJS16_S1K_EEENS5_IJS1K_SC_EEEEEEENS4_39AutoVectorizingCopyWithAssumedAlignmentILi128EEENS4_14SM90_TMA_STOREES25_S27_S27_EEEvvEEEEvNT_6ParamsE) ;  /* 0xffffff7002107950 */ /* 0x000fea0003c3ffff */
.L_x_214:
[----:B------:R-:W-:-:S00]  /*8fc0*/  BRA `(.L_x_214) ;  /* 0xfffffffc00fc7947 */ /* 0x000fc0000383ffff */
[----:B------:R-:W-:-:S00]  /*8fd0*/  NOP ;  /* 0x0000000000007918 */ /* 0x000fc00000000000 */
        /* <DEDUP_REMOVED lines=10> */
.L_x_215:


//--------------------- .nv.global.init           --------------------------
	.section	.nv.global.init,"aw",@progbits
.nv.global.init:
	.type		$str$27,@object
	.size		$str$27,($str$28 - $str$27)
$str$27:
        /*0000*/ 	.byte	0x28, 0x61, 0x64, 0x64, 0x72, 0x65, 0x73, 0x73, 0x20, 0x26, 0x20, 0x6d, 0x61, 0x73, 0x6b, 0x29
        /*0010*/ 	.byte	0x20, 0x3d, 0x3d, 0x20, 0x30, 0x00
	.type		$str$28,@object
	.size		$str$28,($str$26 - $str$28)
$str$28:
        /*0016*/ 	.byte	0x2f, 0x74, 0x6d, 0x70, 0x2f, 0x63, 0x75, 0x74, 0x6c, 0x61, 0x73, 0x73, 0x5f, 0x73, 0x77, 0x65
        /*0026*/ 	.byte	0x65, 0x70, 0x5f, 0x73, 0x72, 0x63, 0x2f, 0x69, 0x6e, 0x63, 0x6c, 0x75, 0x64, 0x65, 0x2f, 0x63
        /*0036*/ 	.byte	0x75, 0x74, 0x65, 0x2f, 0x70, 0x6f, 0x69, 0x6e, 0x74, 0x65, 0x72, 0x5f, 0x66, 0x6c, 0x61, 0x67
        /*0046*/ 	.byte	0x67, 0x65, 0x64, 0x2e, 0x68, 0x70, 0x70, 0x00
	.type		$str$26,@object
	.size		$str$26,($str$25 - $str$26)
$str$26:
        /*004e*/ 	.byte	0x2f, 0x74, 0x6d, 0x70, 0x2f, 0x63, 0x75, 0x74, 0x6c, 0x61, 0x73, 0x73, 0x5f, 0x73, 0x77, 0x65
        /*005e*/ 	.byte	0x65, 0x70, 0x5f, 0x73, 0x72, 0x63, 0x2f, 0x69, 0x6e, 0x63, 0x6c, 0x75, 0x64, 0x65, 0x2f, 0x63
        /*006e*/ 	.byte	0x75, 0x74, 0x65, 0x2f, 0x61, 0x74, 0x6f, 0x6d, 0x2f, 0x63, 0x6f, 0x70, 0x79, 0x5f, 0x74, 0x72
        /*007e*/ 	.byte	0x61, 0x69, 0x74, 0x73, 0x5f, 0x73, 0x6d, 0x31, 0x30, 0x30, 0x2e, 0x68, 0x70, 0x70, 0x00
	.type		$str$25,@object
	.size		$str$25,(__unnamed_1 - $str$25)
$str$25:
        /*008d*/ 	.byte	0x28, 0x28, 0x75, 0x69, 0x6e, 0x74, 0x33, 0x32, 0x5f, 0x74, 0x28, 0x74, 0x68, 0x72, 0x65, 0x61
        /*009d*/ 	.byte	0x64, 0x49, 0x64, 0x78, 0x2e, 0x78, 0x29, 0x20, 0x2f, 0x20, 0x33, 0x32, 0x29, 0x20, 0x25, 0x20
        /*00ad*/ 	.byte	0x34, 0x29, 0x20, 0x3d, 0x3d, 0x20, 0x28, 0x28, 0x28, 0x74, 0x6d, 0x65, 0x6d, 0x5f, 0x61, 0x64
        /*00bd*/ 	.byte	0x64, 0x72, 0x20, 0x3e, 0x3e, 0x20, 0x31, 0x36, 0x29, 0x20, 0x2f, 0x20, 0x33, 0x32, 0x29, 0x20
        /*00cd*/ 	.byte	0x25, 0x20, 0x34, 0x29, 0x00
	.type		__unnamed_1,@object
	.size		__unnamed_1,(__unnamed_2 - __unnamed_1)
__unnamed_1:
        /*00d2*/ 	.byte	0x61, 0x75, 0x74, 0x6f, 0x20, 0x63, 0x75, 0x74, 0x65, 0x3a, 0x3a, 0x61, 0x73, 0x5f, 0x70, 0x6f
        /* <DEDUP_REMOVED lines=24> */
        /*0262*/ 	.byte	0x34, 0x38, 0x3e, 0x3e, 0x3e, 0x3e, 0x5d, 0x00
	.type		__unnamed_2,@object
	.size		__unnamed_2,(.L_2 - __unnamed_2)
__unnamed_2:
        /* <DEDUP_REMOVED lines=40> */
        /*04ea*/ 	.byte	0x3a, 0x3a, 0x43, 0x3c, 0x30, 0x3e, 0x3e, 0x3e, 0x3e, 0x5d, 0x00
.L_2:


//--------------------- .nv.shared._ZN7cutlass13device_kernelINS_4gemm6kernel13GemmUniversalIN4cute5tupleIJiiiiEEENS1_10collective13CollectiveMmaINS1_35MainloopSm100TmaUmmaWarpSpecializedILi17ELi2ELi4ENS5_IJNS4_1CILi2EEENSA_ILi1EEESC_EEEEENS5_IJNSA_ILi128EEENSA_ILi64EEESG_EEENS_6half_tENS5_IJlSC_lEEESI_SJ_NS4_8TiledMMAINS4_8MMA_AtomIJNS4_26SM100_MMA_F16BF16_2x1SM_SSISI_SI_fLi128ELi64ELNS4_4UMMA5MajorE0ELSO_0ELNSN_7ScaleInE0ELSP_0EEEEEENS4_6LayoutINS5_IJSC_SC_SC_EEENS5_IJNSA_ILi0EEESU_SU_EEEEENS5_IJNS4_10UnderscoreESX_SX_EEEEENS4_18SM100_TMA_2SM_LOADENS4_14ComposedLayoutINS4_7SwizzleILi3ELi4ELi3EEENS4_18smem_ptr_flag_bitsILi16EEENSS_INS5_IJNSA_ILi8EEESG_EEENS5_IJSG_SC_EEEEEEEvNS4_8identityES10_S1A_vS1B_EENS_8epilogue10collective18CollectiveEpilogueINS1D_23Sm100TmaWarpSpecializedILi3ELi2ELi16ELb1ELb0EEEJNS5_IJSG_SG_SG_EEENS5_IJNSS_ISG_SC_EENSS_INS5_IJNSA_ILi16EEESB_EEENS5_IJSC_NSA_ILi32EEEEEEEEEEESI_SJ_SI_SJ_NS1D_6fusion15FusionCallbacksIS1H_NS1Q_17LinearCombinationISI_fSI_fLNS_15FloatRoundStyleE2EEES1I_S1P_JEEENS4_5SM1004TMEM4LOAD26SM100_TMEM_LOAD_32dp32b16xENS4_13SM90_TMA_LOADENS11_INS12_ILi1ELi4ELi3EEES15_NSS_INS5_IJS16_S1K_EEENS5_IJS1K_SC_EEEEEEENS4_39AutoVectorizingCopyWithAssumedAlignmentILi128EEENS4_14SM90_TMA_STOREES25_S27_S27_EEEvvEEEEvNT_6ParamsE --------------------------
	.section	.nv.shared._ZN7cutlass13device_kernelINS_4gemm6kernel13GemmUniversalIN4cute5tupleIJiiiiEEENS1_10collective13CollectiveMmaINS1_35MainloopSm100TmaUmmaWarpSpecializedILi17ELi2ELi4ENS5_IJNS4_1CILi2EEENSA_ILi1EEESC_EEEEENS5_IJNSA_ILi128EEENSA_ILi64EEESG_EEENS_6half_tENS5_IJlSC_lEEESI_SJ_NS4_8TiledMMAINS4_8MMA_AtomIJNS4_26SM100_MMA_F16BF16_2x1SM_SSISI_SI_fLi128ELi64ELNS4_4UMMA5MajorE0ELSO_0ELNSN_7ScaleInE0ELSP_0EEEEEENS4_6LayoutINS5_IJSC_SC_SC_EEENS5_IJNSA_ILi0EEESU_SU_EEEEENS5_IJNS4_10UnderscoreESX_SX_EEEEENS4_18SM100_TMA_2SM_LOADENS4_14ComposedLayoutINS4_7SwizzleILi3ELi4ELi3EEENS4_18smem_ptr_flag_bitsILi16EEENSS_INS5_IJNSA_ILi8EEESG_EEENS5_IJSG_SC_EEEEEEEvNS4_8identityES10_S1A_vS1B_EENS_8epilogue10collective18CollectiveEpilogueINS1D_23Sm100TmaWarpSpecializedILi3ELi2ELi16ELb1ELb0EEEJNS5_IJSG_SG_SG_EEENS5_IJNSS_ISG_SC_EENSS_INS5_IJNSA_ILi16EEESB_EEENS5_IJSC_NSA_ILi32EEEEEEEEEEESI_SJ_SI_SJ_NS1D_6fusion15FusionCallbacksIS1H_NS1Q_17LinearCombinationISI_fSI_fLNS_15FloatRoundStyleE2EEES1I_S1P_JEEENS4_5SM1004TMEM4LOAD26SM100_TMEM_LOAD_32dp32b16xENS4_13SM90_TMA_LOADENS11_INS12_ILi1ELi4ELi3EEES15_NSS_INS5_IJS16_S1K_EEENS5_IJS1K_SC_EEEEEEENS4_39AutoVectorizingCopyWithAssumedAlignmentILi128EEENS4_14SM90_TMA_STOREES25_S27_S27_EEEvvEEEEvNT_6ParamsE,"aw",@nobits
	.sectionflags	@""
	.align	16
	.zero		1024


//--------------------- .nv.shared.reserved.0     --------------------------
	.section	.nv.shared.reserved.0,"aw",@nobits
	.weak		__nv_reservedSMEM_offset_0_alias
	.size		__nv_reservedSMEM_offset_0_alias, 0, 64
	.other		__nv_reservedSMEM_offset_0_alias,@"STO_CUDA_RESERVED_SHARED STV_DEFAULT"
__nv_reservedSMEM_offset_0_alias:
	.zero		0
.nv.shared.reserved.0:
	.zero		64
	.weak		__nv_reservedSMEM_tcgen05_partition
	.type		__nv_reservedSMEM_tcgen05_partition,@object
	.size		__nv_reservedSMEM_tcgen05_partition,(.L_0 - __nv_reservedSMEM_tcgen05_partition)
__nv_reservedSMEM_tcgen05_partition:
	.zero		32
.L_0:


//--------------------- .nv.global                --------------------------
	.section	.nv.global,"aw",@nobits
.nv.global:
	.type		_ZN39_INTERNAL_d858000a_4_k_cu_af0cd18f_29634cute1_E,@object
	.size		_ZN39_INTERNAL_d858000a_4_k_cu_af0cd18f_29634cute1_E,(_ZN39_INTERNAL_d858000a_4_k_cu_af0cd18f_29634cuda3std3__45__cpo6cbeginE - _ZN39_INTERNAL_d858000a_4_k_cu_af0cd18f_29634cute1_E)
_ZN39_INTERNAL_d858000a_4_k_cu_af0cd18f_29634cute1_E:
	.zero		1
	.type		_ZN39_INTERNAL_d858000a_4_k_cu_af0cd18f_29634cuda3std3__45__cpo6cbeginE,@object
	.size		_ZN39_INTERNAL_d858000a_4_k_cu_af0cd18f_29634cuda3std3__45__cpo6cbeginE,(_ZN39_INTERNAL_d858000a_4_k_cu_af0cd18f_29634cuda3std3__48in_placeE - _ZN39_INTERNAL_d858000a_4_k_cu_af0cd18f_29634cuda3std3__45__cpo6cbeginE)
_ZN39_INTERNAL_d858000a_4_k_cu_af0cd18f_29634cuda3std3__45__cpo6cbeginE:
	.zero		1
	.type		_ZN39_INTERNAL_d858000a_4_k_cu_af0cd18f_29634cuda3std3__48in_placeE,@object
	.size		_ZN39_INTERNAL_d858000a_4_k_cu_af0cd18f_29634cuda3std3__48in_placeE,(_ZN39_INTERNAL_d858000a_4_k_cu_af0cd18f_29634cuda3std6ranges3__45__cpo9iter_moveE - _ZN39_INTERNAL_d858000a_4_k_cu_af0cd18f_29634cuda3std3__48in_placeE)
_ZN39_INTERNAL_d858000a_4_k_cu_af0cd18f_29634cuda3std3__48in_placeE:
	.zero		1
	.type		_ZN39_INTERNAL_d858000a_4_k_cu_af0cd18f_29634cuda3std6ranges3__45__cpo9iter_moveE,@object
	.size		_ZN39_INTERNAL_d858000a_4_k_cu_af0cd18f_29634cuda3std6ranges3__45__cpo9iter_moveE,(_ZN39_INTERNAL_d858000a_4_k_cu_af0cd18f_29634cuda3std3__45__cpo5beginE - _ZN39_INTERNAL_d858000a_4_k_cu_af0cd18f_29634cuda3std6ranges3__45__cpo9iter_moveE)
_ZN39_INTERNAL_d858000a_4_k_cu_af0cd18f_29634cuda3std6ranges3__45__cpo9iter_moveE:
	.zero		1
	.type		_ZN39_INTERNAL_d858000a_4_k_cu_af0cd18f_29634cuda3std3__45__cpo5beginE,@object
	.size		_ZN39_INTERNAL_d858000a_4_k_cu_af0cd18f_29634cuda3std3__45__cpo5beginE,(_ZN39_INTERNAL_d858000a_4_k_cu_af0cd18f_29634cuda3std3__441_GLOBAL__N__d858000a_4_k_cu_af0cd18f_29636ignoreE - _ZN39_INTERNAL_d858000a_4_k_cu_af0cd18f_29634cuda3std3__45__cpo5beginE)
_ZN39_INTERNAL_d858000a_4_k_cu_af0cd18f_29634cuda3std3__45__cpo5beginE:
	.zero		1
	.type		_ZN39_INTERNAL_d858000a_4_k_cu_af0cd18f_29634cuda3std3__441_GLOBAL__N__d858000a_4_k_cu_af0cd18f_29636ignoreE,@object
	.size		_ZN39_INTERNAL_d858000a_4_k_cu_af0cd18f_29634cuda3std3__441_GLOBAL__N__d858000a_4_k_cu_af0cd18f_29636ignoreE,(_ZN39_INTERNAL_d858000a_4_k_cu_af0cd18f_29634cute7productE - _ZN39_INTERNAL_d858000a_4_k_cu_af0cd18f_29634cuda3std3__441_GLOBAL__N__d858000a_4_k_cu_af0cd18f_29636ignoreE)
_ZN39_INTERNAL_d858000a_4_k_cu_af0cd18f_29634cuda3std3__441_GLOBAL__N__d858000a_4_k_cu_af0cd18f_29636ignoreE:
	.zero		1
	.type		_ZN39_INTERNAL_d858000a_4_k_cu_af0cd18f_29634cute7productE,@object
	.size		_ZN39_INTERNAL_d858000a_4_k_cu_af0cd18f_29634cute7productE,(_ZN39_INTERNAL_d858000a_4_k_cu_af0cd18f_29634cuda3std3__45__cpo3endE - _ZN39_INTERNAL_d858000a_4_k_cu_af0cd18f_29634cute7productE)
_ZN39_INTERNAL_d858000a_4_k_cu_af0cd18f_29634cute7productE:
	.zero		1
	.type		_ZN39_INTERNAL_d858000a_4_k_cu_af0cd18f_29634cuda3std3__45__cpo3endE,@object
	.size		_ZN39_INTERNAL_d858000a_4_k_cu_af0cd18f_29634cuda3std3__45__cpo3endE,(_ZN39_INTERNAL_d858000a_4_k_cu_af0cd18f_29634cuda3std3__419piecewise_constructE - _ZN39_INTERNAL_d858000a_4_k_cu_af0cd18f_29634cuda3std3__45__cpo3endE)
_ZN39_INTERNAL_d858000a_4_k_cu_af0cd18f_29634cuda3std3__45__cpo3endE:
	.zero		1
	.type		_ZN39_INTERNAL_d858000a_4_k_cu_af0cd18f_29634cuda3std3__419piecewise_constructE,@object
	.size		_ZN39_INTERNAL_d858000a_4_k_cu_af0cd18f_29634cuda3std3__419piecewise_constructE,(_ZN39_INTERNAL_d858000a_4_k_cu_af0cd18f_29634cuda3std3__45__cpo4cendE - _ZN39_INTERNAL_d858000a_4_k_cu_af0cd18f_29634cuda3std3__419piecewise_constructE)
_ZN39_INTERNAL_d858000a_4_k_cu_af0cd18f_29634cuda3std3__419piecewise_constructE:
	.zero		1
	.type		_ZN39_INTERNAL_d858000a_4_k_cu_af0cd18f_29634cuda3std3__45__cpo4cendE,@object
	.size		_ZN39_INTERNAL_d858000a_4_k_cu_af0cd18f_29634cuda3std3__45__cpo4cendE,(_ZN39_INTERNAL_d858000a_4_k_cu_af0cd18f_29634cuda3std6ranges3__45__cpo4swapE - _ZN39_INTERNAL_d858000a_4_k_cu_af0cd18f_29634cuda3std3__45__cpo4cendE)
_ZN39_INTERNAL_d858000a_4_k_cu_af0cd18f_29634cuda3std3__45__cpo4cendE:
	.zero		1
	.type		_ZN39_INTERNAL_d858000a_4_k_cu_af0cd18f_29634cuda3std6ranges3__45__cpo4swapE,@object
	.size		_ZN39_INTERNAL_d858000a_4_k_cu_af0cd18f_29634cuda3std6ranges3__45__cpo4swapE,(.L_10 - _ZN39_INTERNAL_d858000a_4_k_cu_af0cd18f_29634cuda3std6ranges3__45__cpo4swapE)
_ZN39_INTERNAL_d858000a_4_k_cu_af0cd18f_29634cuda3std6ranges3__45__cpo4swapE:
	.zero		1
.L_10:


//--------------------- .nv.constant0._ZN7cutlass13device_kernelINS_4gemm6kernel13GemmUniversalIN4cute5tupleIJiiiiEEENS1_10collective13CollectiveMmaINS1_35MainloopSm100TmaUmmaWarpSpecializedILi17ELi2ELi4ENS5_IJNS4_1CILi2EEENSA_ILi1EEESC_EEEEENS5_IJNSA_ILi128EEENSA_ILi64EEESG_EEENS_6half_tENS5_IJlSC_lEEESI_SJ_NS4_8TiledMMAINS4_8MMA_AtomIJNS4_26SM100_MMA_F16BF16_2x1SM_SSISI_SI_fLi128ELi64ELNS4_4UMMA5MajorE0ELSO_0ELNSN_7ScaleInE0ELSP_0EEEEEENS4_6LayoutINS5_IJSC_SC_SC_EEENS5_IJNSA_ILi0EEESU_SU_EEEEENS5_IJNS4_10UnderscoreESX_SX_EEEEENS4_18SM100_TMA_2SM_LOADENS4_14ComposedLayoutINS4_7SwizzleILi3ELi4ELi3EEENS4_18smem_ptr_flag_bitsILi16EEENSS_INS5_IJNSA_ILi8EEESG_EEENS5_IJSG_SC_EEEEEEEvNS4_8identityES10_S1A_vS1B_EENS_8epilogue10collective18CollectiveEpilogueINS1D_23Sm100TmaWarpSpecializedILi3ELi2ELi16ELb1ELb0EEEJNS5_IJSG_SG_SG_EEENS5_IJNSS_ISG_SC_EENSS_INS5_IJNSA_ILi16EEESB_EEENS5_IJSC_NSA_ILi32EEEEEEEEEEESI_SJ_SI_SJ_NS1D_6fusion15FusionCallbacksIS1H_NS1Q_17LinearCombinationISI_fSI_fLNS_15FloatRoundStyleE2EEES1I_S1P_JEEENS4_5SM1004TMEM4LOAD26SM100_TMEM_LOAD_32dp32b16xENS4_13SM90_TMA_LOADENS11_INS12_ILi1ELi4ELi3EEES15_NSS_INS5_IJS16_S1K_EEENS5_IJS1K_SC_EEEEEEENS4_39AutoVectorizingCopyWithAssumedAlignmentILi128EEENS4_14SM90_TMA_STOREES25_S27_S27_EEEvvEEEEvNT_6ParamsE --------------------------
	.section	.nv.constant0._ZN7cutlass13device_kernelINS_4gemm6kernel13GemmUniversalIN4cute5tupleIJiiiiEEENS1_10collective13CollectiveMmaINS1_35MainloopSm100TmaUmmaWarpSpecializedILi17ELi2ELi4ENS5_IJNS4_1CILi2EEENSA_ILi1EEESC_EEEEENS5_IJNSA_ILi128EEENSA_ILi64EEESG_EEENS_6half_tENS5_IJlSC_lEEESI_SJ_NS4_8TiledMMAINS4_8MMA_AtomIJNS4_26SM100_MMA_F16BF16_2x1SM_SSISI_SI_fLi128ELi64ELNS4_4UMMA5MajorE0ELSO_0ELNSN_7ScaleInE0ELSP_0EEEEEENS4_6LayoutINS5_IJSC_SC_SC_EEENS5_IJNSA_ILi0EEESU_SU_EEEEENS5_IJNS4_10UnderscoreESX_SX_EEEEENS4_18SM100_TMA_2SM_LOADENS4_14ComposedLayoutINS4_7SwizzleILi3ELi4ELi3EEENS4_18smem_ptr_flag_bitsILi16EEENSS_INS5_IJNSA_ILi8EEESG_EEENS5_IJSG_SC_EEEEEEEvNS4_8identityES10_S1A_vS1B_EENS_8epilogue10collective18CollectiveEpilogueINS1D_23Sm100TmaWarpSpecializedILi3ELi2ELi16ELb1ELb0EEEJNS5_IJSG_SG_SG_EEENS5_IJNSS_ISG_SC_EENSS_INS5_IJNSA_ILi16EEESB_EEENS5_IJSC_NSA_ILi32EEEEEEEEEEESI_SJ_SI_SJ_NS1D_6fusion15FusionCallbacksIS1H_NS1Q_17LinearCombinationISI_fSI_fLNS_15FloatRoundStyleE2EEES1I_S1P_JEEENS4_5SM1004TMEM4LOAD26SM100_TMEM_LOAD_32dp32b16xENS4_13SM90_TMA_LOADENS11_INS12_ILi1ELi4ELi3EEES15_NSS_INS5_IJS16_S1K_EEENS5_IJS1K_SC_EEEEEEENS4_39AutoVectorizingCopyWithAssumedAlignmentILi128EEENS4_14SM90_TMA_STOREES25_S27_S27_EEEvvEEEEvNT_6ParamsE,"a",@progbits
	.sectionflags	@""
	.align	4
.nv.constant0._ZN7cutlass13device_kernelINS_4gemm6kernel13GemmUniversalIN4cute5tupleIJiiiiEEENS1_10collective13CollectiveMmaINS1_35MainloopSm100TmaUmmaWarpSpecializedILi17ELi2ELi4ENS5_IJNS4_1CILi2EEENSA_ILi1EEESC_EEEEENS5_IJNSA_ILi128EEENSA_ILi64EEESG_EEENS_6half_tENS5_IJlSC_lEEESI_SJ_NS4_8TiledMMAINS4_8MMA_AtomIJNS4_26SM100_MMA_F16BF16_2x1SM_SSISI_SI_fLi128ELi64ELNS4_4UMMA5MajorE0ELSO_0ELNSN_7ScaleInE0ELSP_0EEEEEENS4_6LayoutINS5_IJSC_SC_SC_EEENS5_IJNSA_ILi0EEESU_SU_EEEEENS5_IJNS4_10UnderscoreESX_SX_EEEEENS4_18SM100_TMA_2SM_LOADENS4_14ComposedLayoutINS4_7SwizzleILi3ELi4ELi3EEENS4_18smem_ptr_flag_bitsILi16EEENSS_INS5_IJNSA_ILi8EEESG_EEENS5_IJSG_SC_EEEEEEEvNS4_8identityES10_S1A_vS1B_EENS_8epilogue10collective18CollectiveEpilogueINS1D_23Sm100TmaWarpSpecializedILi3ELi2ELi16ELb1ELb0EEEJNS5_IJSG_SG_SG_EEENS5_IJNSS_ISG_SC_EENSS_INS5_IJNSA_ILi16EEESB_EEENS5_IJSC_NSA_ILi32EEEEEEEEEEESI_SJ_SI_SJ_NS1D_6fusion15FusionCallbacksIS1H_NS1Q_17LinearCombinationISI_fSI_fLNS_15FloatRoundStyleE2EEES1I_S1P_JEEENS4_5SM1004TMEM4LOAD26SM100_TMEM_LOAD_32dp32b16xENS4_13SM90_TMA_LOADENS11_INS12_ILi1ELi4ELi3EEES15_NSS_INS5_IJS16_S1K_EEENS5_IJS1K_SC_EEEEEEENS4_39AutoVectorizingCopyWithAssumedAlignmentILi128EEENS4_14SM90_TMA_STOREES25_S27_S27_EEEvvEEEEvNT_6ParamsE:
	.zero		2944


//--------------------- SYMBOLS --------------------------

	.type		.nv.reservedSmem.offset0,@object
	.size		.nv.reservedSmem.offset0,0x4
	.type		.nv.reservedSmem.cap,@object
	.size		.nv.reservedSmem.cap,0x4
	.type		__assertfail,@function
